	.target	sm_90a

	.elftype	@"ET_EXEC"


//--------------------- .note.nv.tkinfo           --------------------------
	.section	.note.nv.tkinfo,"",@"SHT_NOTE"
	.sectionflags	@"SHF_NOTE_NV_TKINFO"
	.tkinfo
        /*0018*/ 	.word	0x00000002
        /*0030*/ 	.string	""
        /*0030*/ 	.string	"ptxas"
        /*0030*/ 	.string	"Cuda compilation tools, release 13.0, V13.0.88"
        /*0030*/ 	.string	"Build cuda_13.0.r13.0/compiler.36424714_0"
        /*0030*/ 	.string	"-arch sm_90a -m 64 "



//--------------------- .note.nv.cuinfo           --------------------------
	.section	.note.nv.cuinfo,"",@"SHT_NOTE"
	.sectionflags	@"SHF_NOTE_NV_CUINFO"
        /*0018*/ 	.short	0x0002
        /*001a*/ 	.short	0x005a
        /*001c*/ 	.short	0x0082
	.zero		2


//--------------------- .nv.info                  --------------------------
	.section	.nv.info,"",@"SHT_CUDA_INFO"
	.align	4


	//----- nvinfo : EIATTR_REGCOUNT
	.align		4
        /*0000*/ 	.byte	0x04, 0x2f
        /*0002*/ 	.short	(.L_15 - .L_14)
	.align		4
.L_14:
        /*0004*/ 	.word	index@(_ZN7cutlass13device_kernelINS_4gemm6kernel13GemmUniversalIN4cute5tupleIJiiiiEEENS1_10collective13CollectiveMmaINS1_34MainloopSm90TmaGmmaWarpSpecializedILi37ENS5_IJNS4_1CILi1EEESB_SB_EEENS1_35KernelTmaWarpSpecializedCooperativeEEENS5_IJNSA_ILi128EEENSA_ILi64EEENSA_ILi32EEEEEEaNS5_IJlSB_lEEEaSJ_NS4_8TiledMMAINS4_8MMA_AtomIJNS4_4SM904GMMA26MMA_64x64x32_S32S8S8_SS_TNEEEENS4_6LayoutINS5_IJNSA_ILi2EEESB_SB_EEENS5_IJSB_NSA_ILi0EEEST_EEEEENS5_IJNS4_10UnderscoreESW_SW_EEEEENS4_13SM90_TMA_LOADENS4_14ComposedLayoutINS4_7SwizzleILi1ELi4ELi3EEENS4_18smem_ptr_flag_bitsILi8EEENSQ_INS5_IJNSA_ILi8EEESH_EEENS5_IJSH_SB_EEEEEEEvNS4_8identityESZ_S19_vS1A_EENS_8epilogue10collective6detail29Sm90TmaWarpSpecializedAdapterINS1D_15DefaultEpilogueIaSJ_SJ_NS1C_6thread17LinearCombinationIaLi1EiiLNS1H_9ScaleType4KindE0ELNS_15FloatRoundStyleE2EaEENS1_15EpilogueDefaultEEEEEvvEEEEvNT_6ParamsE)
        /*0008*/ 	.word	0x000000a8


	//----- nvinfo : EIATTR_FRAME_SIZE
	.align		4
.L_15:
        /*000c*/ 	.byte	0x04, 0x11
        /*000e*/ 	.short	(.L_17 - .L_16)
	.align		4
.L_16:
        /*0010*/ 	.word	index@(_ZN7cutlass13device_kernelINS_4gemm6kernel13GemmUniversalIN4cute5tupleIJiiiiEEENS1_10collective13CollectiveMmaINS1_34MainloopSm90TmaGmmaWarpSpecializedILi37ENS5_IJNS4_1CILi1EEESB_SB_EEENS1_35KernelTmaWarpSpecializedCooperativeEEENS5_IJNSA_ILi128EEENSA_ILi64EEENSA_ILi32EEEEEEaNS5_IJlSB_lEEEaSJ_NS4_8TiledMMAINS4_8MMA_AtomIJNS4_4SM904GMMA26MMA_64x64x32_S32S8S8_SS_TNEEEENS4_6LayoutINS5_IJNSA_ILi2EEESB_SB_EEENS5_IJSB_NSA_ILi0EEEST_EEEEENS5_IJNS4_10UnderscoreESW_SW_EEEEENS4_13SM90_TMA_LOADENS4_14ComposedLayoutINS4_7SwizzleILi1ELi4ELi3EEENS4_18smem_ptr_flag_bitsILi8EEENSQ_INS5_IJNSA_ILi8EEESH_EEENS5_IJSH_SB_EEEEEEEvNS4_8identityESZ_S19_vS1A_EENS_8epilogue10collective6detail29Sm90TmaWarpSpecializedAdapterINS1D_15DefaultEpilogueIaSJ_SJ_NS1C_6thread17LinearCombinationIaLi1EiiLNS1H_9ScaleType4KindE0ELNS_15FloatRoundStyleE2EaEENS1_15EpilogueDefaultEEEEEvvEEEEvNT_6ParamsE)
        /*0014*/ 	.word	0x00000000


	//----- nvinfo : EIATTR_MIN_STACK_SIZE
	.align		4
.L_17:
        /*0018*/ 	.byte	0x04, 0x12
        /*001a*/ 	.short	(.L_19 - .L_18)
	.align		4
.L_18:
        /*001c*/ 	.word	index@(_ZN7cutlass13device_kernelINS_4gemm6kernel13GemmUniversalIN4cute5tupleIJiiiiEEENS1_10collective13CollectiveMmaINS1_34MainloopSm90TmaGmmaWarpSpecializedILi37ENS5_IJNS4_1CILi1EEESB_SB_EEENS1_35KernelTmaWarpSpecializedCooperativeEEENS5_IJNSA_ILi128EEENSA_ILi64EEENSA_ILi32EEEEEEaNS5_IJlSB_lEEEaSJ_NS4_8TiledMMAINS4_8MMA_AtomIJNS4_4SM904GMMA26MMA_64x64x32_S32S8S8_SS_TNEEEENS4_6LayoutINS5_IJNSA_ILi2EEESB_SB_EEENS5_IJSB_NSA_ILi0EEEST_EEEEENS5_IJNS4_10UnderscoreESW_SW_EEEEENS4_13SM90_TMA_LOADENS4_14ComposedLayoutINS4_7SwizzleILi1ELi4ELi3EEENS4_18smem_ptr_flag_bitsILi8EEENSQ_INS5_IJNSA_ILi8EEESH_EEENS5_IJSH_SB_EEEEEEEvNS4_8identityESZ_S19_vS1A_EENS_8epilogue10collective6detail29Sm90TmaWarpSpecializedAdapterINS1D_15DefaultEpilogueIaSJ_SJ_NS1C_6thread17LinearCombinationIaLi1EiiLNS1H_9ScaleType4KindE0ELNS_15FloatRoundStyleE2EaEENS1_15EpilogueDefaultEEEEEvvEEEEvNT_6ParamsE)
        /*0020*/ 	.word	0x00000000
.L_19:


//--------------------- .nv.compat                --------------------------
	.section	.nv.compat,"",@"SHT_CUDA_COMPAT_INFO"
	.align	4
        /*0000*/ 	.byte	0x02, 0x09, 0x01, 0x00, 0x02, 0x02, 0x04, 0x00, 0x02, 0x05, 0x05, 0x00, 0x03, 0x07, 0x01, 0x01
        /*0010*/ 	.byte	0x02, 0x03, 0x01, 0x00, 0x02, 0x06, 0x01, 0x00, 0x04, 0x0b, 0x08, 0x00, 0x00, 0x00, 0x00, 0x00
        /*0020*/ 	.byte	0x00, 0x00, 0x00, 0x00


//--------------------- .nv.info._ZN7cutlass13device_kernelINS_4gemm6kernel13GemmUniversalIN4cute5tupleIJiiiiEEENS1_10collective13CollectiveMmaINS1_34MainloopSm90TmaGmmaWarpSpecializedILi37ENS5_IJNS4_1CILi1EEESB_SB_EEENS1_35KernelTmaWarpSpecializedCooperativeEEENS5_IJNSA_ILi128EEENSA_ILi64EEENSA_ILi32EEEEEEaNS5_IJlSB_lEEEaSJ_NS4_8TiledMMAINS4_8MMA_AtomIJNS4_4SM904GMMA26MMA_64x64x32_S32S8S8_SS_TNEEEENS4_6LayoutINS5_IJNSA_ILi2EEESB_SB_EEENS5_IJSB_NSA_ILi0EEEST_EEEEENS5_IJNS4_10UnderscoreESW_SW_EEEEENS4_13SM90_TMA_LOADENS4_14ComposedLayoutINS4_7SwizzleILi1ELi4ELi3EEENS4_18smem_ptr_flag_bitsILi8EEENSQ_INS5_IJNSA_ILi8EEESH_EEENS5_IJSH_SB_EEEEEEEvNS4_8identityESZ_S19_vS1A_EENS_8epilogue10collective6detail29Sm90TmaWarpSpecializedAdapterINS1D_15DefaultEpilogueIaSJ_SJ_NS1C_6thread17LinearCombinationIaLi1EiiLNS1H_9ScaleType4KindE0ELNS_15FloatRoundStyleE2EaEENS1_15EpilogueDefaultEEEEEvvEEEEvNT_6ParamsE --------------------------
	.section	.nv.info._ZN7cutlass13device_kernelINS_4gemm6kernel13GemmUniversalIN4cute5tupleIJiiiiEEENS1_10collective13CollectiveMmaINS1_34MainloopSm90TmaGmmaWarpSpecializedILi37ENS5_IJNS4_1CILi1EEESB_SB_EEENS1_35KernelTmaWarpSpecializedCooperativeEEENS5_IJNSA_ILi128EEENSA_ILi64EEENSA_ILi32EEEEEEaNS5_IJlSB_lEEEaSJ_NS4_8TiledMMAINS4_8MMA_AtomIJNS4_4SM904GMMA26MMA_64x64x32_S32S8S8_SS_TNEEEENS4_6LayoutINS5_IJNSA_ILi2EEESB_SB_EEENS5_IJSB_NSA_ILi0EEEST_EEEEENS5_IJNS4_10UnderscoreESW_SW_EEEEENS4_13SM90_TMA_LOADENS4_14ComposedLayoutINS4_7SwizzleILi1ELi4ELi3EEENS4_18smem_ptr_flag_bitsILi8EEENSQ_INS5_IJNSA_ILi8EEESH_EEENS5_IJSH_SB_EEEEEEEvNS4_8identityESZ_S19_vS1A_EENS_8epilogue10collective6detail29Sm90TmaWarpSpecializedAdapterINS1D_15DefaultEpilogueIaSJ_SJ_NS1C_6thread17LinearCombinationIaLi1EiiLNS1H_9ScaleType4KindE0ELNS_15FloatRoundStyleE2EaEENS1_15EpilogueDefaultEEEEEvvEEEEvNT_6ParamsE,"",@"SHT_CUDA_INFO"
	.sectionflags	@""
	.align	4


	//----- nvinfo : EIATTR_CUDA_API_VERSION
	.align		4
        /*0000*/ 	.byte	0x04, 0x37
        /*0002*/ 	.short	(.L_21 - .L_20)
.L_20:
        /*0004*/ 	.word	0x00000082


	//----- nvinfo : EIATTR_KPARAM_INFO
	.align		4
.L_21:
        /*0008*/ 	.byte	0x04, 0x17
        /*000a*/ 	.short	(.L_23 - .L_22)
.L_22:
        /*000c*/ 	.word	0x00000000
        /*0010*/ 	.short	0x0000
        /*0012*/ 	.short	0x0070
        /*0014*/ 	.byte	0x00, 0xf0, 0x01, 0x10


	//----- nvinfo : EIATTR_SPARSE_MMA_MASK
	.align		4
.L_23:
        /*0018*/ 	.byte	0x03, 0x50
        /*001a*/ 	.short	0x0000


	//----- nvinfo : EIATTR_MAXREG_COUNT
	.align		4
        /*001c*/ 	.byte	0x03, 0x1b
        /*001e*/ 	.short	0x00a8


	//----- nvinfo : EIATTR_NUM_BARRIERS
	.align		4
        /*0020*/ 	.byte	0x02, 0x4c
        /*0022*/ 	.byte	0x01
	.zero		1


	//----- nvinfo : EIATTR_EXTERNS
	.align		4
        /*0024*/ 	.byte	0x04, 0x0f
        /*0026*/ 	.short	(.L_25 - .L_24)


	//   ....[0]....
	.align		4
.L_24:
        /*0028*/ 	.word	index@(__assertfail)


	//----- nvinfo : EIATTR_MERCURY_ISA_VERSION
	.align		4
.L_25:
        /*002c*/ 	.byte	0x03, 0x5f
        /*002e*/ 	.short	0x0101


	//----- nvinfo : EIATTR_INT_WARP_WIDE_INSTR_OFFSETS
	.align		4
        /*0030*/ 	.byte	0x04, 0x31
        /*0032*/ 	.short	(.L_27 - .L_26)


	//   ....[0]....
.L_26:
        /*0034*/ 	.word	0x00000840


	//   ....[1]....
        /*0038*/ 	.word	0x00000850


	//   ....[2]....
        /*003c*/ 	.word	0x00000910


	//----- nvinfo : EIATTR_COOP_GROUP_MASK_REGIDS
	.align		4
.L_27:
        /*0040*/ 	.byte	0x04, 0x29
        /*0042*/ 	.short	(.L_29 - .L_28)


	//   ....[0]....
.L_28:
        /*0044*/ 	.word	0xffffffff


	//   ....[1]....
        /*0048*/ 	.word	0xffffffff


	//   ....[2]....
        /*004c*/ 	.word	0xffffffff


	//   ....[3]....
        /*0050*/ 	.word	0xffffffff


	//   ....[4]....
        /*0054*/ 	.word	0xffffffff


	//----- nvinfo : EIATTR_COOP_GROUP_INSTR_OFFSETS
	.align		4
.L_29:
        /*0058*/ 	.byte	0x04, 0x28
        /*005a*/ 	.short	(.L_31 - .L_30)


	//   ....[0]....
.L_30:
        /*005c*/ 	.word	0x00000060


	//   ....[1]....
        /*0060*/ 	.word	0x00000070


	//   ....[2]....
        /*0064*/ 	.word	0x00000130


	//   ....[3]....
        /*0068*/ 	.word	0x00000710


	//   ....[4]....
        /*006c*/ 	.word	0x000015d0


	//----- nvinfo : EIATTR_REG_RECONFIG
	.align		4
.L_31:
        /*0070*/ 	.byte	0x01, 0x54
	.zero		2


	//----- nvinfo : EIATTR_SYSCALL_OFFSETS
	.align		4
        /*0074*/ 	.byte	0x04, 0x46
        /*0076*/ 	.short	(.L_33 - .L_32)


	//   ....[0]....
.L_32:
        /*0078*/ 	.word	0x000017c0


	//----- nvinfo : EIATTR_MBARRIER_INSTR_OFFSETS
	.align		4
.L_33:
        /*007c*/ 	.byte	0x04, 0x39
        /*007e*/ 	.short	(.L_35 - .L_34)


	//   ....[0]....
.L_34:
        /*0080*/ 	.word	0x00000250
        /*0084*/ 	.word	0x000000ff
        /*0088*/ 	.word	0x00000000
        /*008c*/ 	.short	0x0100
        /*008e*/ 	.byte	0x08
	.zero		1


	//   ....[1]....
        /*0090*/ 	.word	0x00000260
        /*0094*/ 	.word	0x000000ff
        /*0098*/ 	.word	0x00000128
        /*009c*/ 	.short	0x0100
        /*009e*/ 	.byte	0x08
	.zero		1


	//   ....[2]....
        /*00a0*/ 	.word	0x00000270
        /*00a4*/ 	.word	0x000000ff
        /*00a8*/ 	.word	0x00000008
        /*00ac*/ 	.short	0x0100
        /*00ae*/ 	.byte	0x08
	.zero		1


	//   ....[3]....
        /*00b0*/ 	.word	0x00000280
        /*00b4*/ 	.word	0x000000ff
        /*00b8*/ 	.word	0x00000130
        /*00bc*/ 	.short	0x0100
        /*00be*/ 	.byte	0x08
	.zero		1


	//   ....[4]....
        /*00c0*/ 	.word	0x00000290
        /*00c4*/ 	.word	0x000000ff
        /*00c8*/ 	.word	0x00000010
        /*00cc*/ 	.short	0x0100
        /*00ce*/ 	.byte	0x08
	.zero		1


	//   ....[5]....
        /*00d0*/ 	.word	0x000002a0
        /*00d4*/ 	.word	0x000000ff
        /*00d8*/ 	.word	0x00000138
        /*00dc*/ 	.short	0x0100
        /*00de*/ 	.byte	0x08
	.zero		1


	//   ....[6]....
        /*00e0*/ 	.word	0x000002b0
        /*00e4*/ 	.word	0x000000ff
        /*00e8*/ 	.word	0x00000018
        /*00ec*/ 	.short	0x0100
        /*00ee*/ 	.byte	0x08
	.zero		1


	//   ....[7]....
        /*00f0*/ 	.word	0x000002c0
        /*00f4*/ 	.word	0x000000ff
        /*00f8*/ 	.word	0x00000140
        /*00fc*/ 	.short	0x0100
        /*00fe*/ 	.byte	0x08
	.zero		1


	//   ....[8]....
        /*0100*/ 	.word	0x000002d0
        /*0104*/ 	.word	0x000000ff
        /*0108*/ 	.word	0x00000020
        /*010c*/ 	.short	0x0100
        /*010e*/ 	.byte	0x08
	.zero		1


	//   ....[9]....
        /*0110*/ 	.word	0x000002e0
        /*0114*/ 	.word	0x000000ff
        /*0118*/ 	.word	0x00000148
        /*011c*/ 	.short	0x0100
        /*011e*/ 	.byte	0x08
	.zero		1


	//   ....[10]....
        /*0120*/ 	.word	0x000002f0
        /*0124*/ 	.word	0x000000ff
        /*0128*/ 	.word	0x00000028
        /*012c*/ 	.short	0x0100
        /*012e*/ 	.byte	0x08
	.zero		1


	//   ....[11]....
        /*0130*/ 	.word	0x00000300
        /*0134*/ 	.word	0x000000ff
        /*0138*/ 	.word	0x00000150
        /*013c*/ 	.short	0x0100
        /*013e*/ 	.byte	0x08
	.zero		1


	//   ....[12]....
        /*0140*/ 	.word	0x00000310
        /*0144*/ 	.word	0x000000ff
        /*0148*/ 	.word	0x00000030
        /*014c*/ 	.short	0x0100
        /*014e*/ 	.byte	0x08
	.zero		1


	//   ....[13]....
        /*0150*/ 	.word	0x00000320
        /*0154*/ 	.word	0x000000ff
        /*0158*/ 	.word	0x00000158
        /*015c*/ 	.short	0x0100
        /*015e*/ 	.byte	0x08
	.zero		1


	//   ....[14]....
        /*0160*/ 	.word	0x00000330
        /*0164*/ 	.word	0x000000ff
        /*0168*/ 	.word	0x00000038
        /*016c*/ 	.short	0x0100
        /*016e*/ 	.byte	0x08
	.zero		1


	//   ....[15]....
        /*0170*/ 	.word	0x00000340
        /*0174*/ 	.word	0x000000ff
        /*0178*/ 	.word	0x00000160
        /*017c*/ 	.short	0x0100
        /*017e*/ 	.byte	0x08
	.zero		1


	//   ....[16]....
        /*0180*/ 	.word	0x00000350
        /*0184*/ 	.word	0x000000ff
        /*0188*/ 	.word	0x00000040
        /*018c*/ 	.short	0x0100
        /*018e*/ 	.byte	0x08
	.zero		1


	//   ....[17]....
        /*0190*/ 	.word	0x00000360
        /*0194*/ 	.word	0x000000ff
        /*0198*/ 	.word	0x00000168
        /*019c*/ 	.short	0x0100
        /*019e*/ 	.byte	0x08
	.zero		1


	//   ....[18]....
        /*01a0*/ 	.word	0x00000370
        /*01a4*/ 	.word	0x000000ff
        /*01a8*/ 	.word	0x00000048
        /*01ac*/ 	.short	0x0100
        /*01ae*/ 	.byte	0x08
	.zero		1


	//   ....[19]....
        /*01b0*/ 	.word	0x00000380
        /*01b4*/ 	.word	0x000000ff
        /*01b8*/ 	.word	0x00000170
        /*01bc*/ 	.short	0x0100
        /*01be*/ 	.byte	0x08
	.zero		1


	//   ....[20]....
        /*01c0*/ 	.word	0x00000390
        /*01c4*/ 	.word	0x000000ff
        /*01c8*/ 	.word	0x00000050
        /*01cc*/ 	.short	0x0100
        /*01ce*/ 	.byte	0x08
	.zero		1


	//   ....[21]....
        /*01d0*/ 	.word	0x000003a0
        /*01d4*/ 	.word	0x000000ff
        /*01d8*/ 	.word	0x00000178
        /*01dc*/ 	.short	0x0100
        /*01de*/ 	.byte	0x08
	.zero		1


	//   ....[22]....
        /*01e0*/ 	.word	0x000003b0
        /*01e4*/ 	.word	0x000000ff
        /*01e8*/ 	.word	0x00000058
        /*01ec*/ 	.short	0x0100
        /*01ee*/ 	.byte	0x08
	.zero		1


	//   ....[23]....
        /*01f0*/ 	.word	0x000003c0
        /*01f4*/ 	.word	0x000000ff
        /*01f8*/ 	.word	0x00000180
        /*01fc*/ 	.short	0x0100
        /*01fe*/ 	.byte	0x08
	.zero		1


	//   ....[24]....
        /*0200*/ 	.word	0x000003d0
        /*0204*/ 	.word	0x000000ff
        /*0208*/ 	.word	0x00000060
        /*020c*/ 	.short	0x0100
        /*020e*/ 	.byte	0x08
	.zero		1


	//   ....[25]....
        /*0210*/ 	.word	0x000003e0
        /*0214*/ 	.word	0x000000ff
        /*0218*/ 	.word	0x00000188
        /*021c*/ 	.short	0x0100
        /*021e*/ 	.byte	0x08
	.zero		1


	//   ....[26]....
        /*0220*/ 	.word	0x000003f0
        /*0224*/ 	.word	0x000000ff
        /*0228*/ 	.word	0x00000068
        /*022c*/ 	.short	0x0100
        /*022e*/ 	.byte	0x08
	.zero		1


	//   ....[27]....
        /*0230*/ 	.word	0x00000400
        /*0234*/ 	.word	0x000000ff
        /*0238*/ 	.word	0x00000190
        /*023c*/ 	.short	0x0100
        /*023e*/ 	.byte	0x08
	.zero		1


	//   ....[28]....
        /*0240*/ 	.word	0x00000410
        /*0244*/ 	.word	0x000000ff
        /*0248*/ 	.word	0x00000070
        /*024c*/ 	.short	0x0100
        /*024e*/ 	.byte	0x08
	.zero		1


	//   ....[29]....
        /*0250*/ 	.word	0x00000420
        /*0254*/ 	.word	0x000000ff
        /*0258*/ 	.word	0x00000198
        /*025c*/ 	.short	0x0100
        /*025e*/ 	.byte	0x08
	.zero		1


	//   ....[30]....
        /*0260*/ 	.word	0x00000430
        /*0264*/ 	.word	0x000000ff
        /*0268*/ 	.word	0x00000078
        /*026c*/ 	.short	0x0100
        /*026e*/ 	.byte	0x08
	.zero		1


	//   ....[31]....
        /*0270*/ 	.word	0x00000440
        /*0274*/ 	.word	0x000000ff
        /*0278*/ 	.word	0x000001a0
        /*027c*/ 	.short	0x0100
        /*027e*/ 	.byte	0x08
	.zero		1


	//   ....[32]....
        /*0280*/ 	.word	0x00000450
        /*0284*/ 	.word	0x000000ff
        /*0288*/ 	.word	0x00000080
        /*028c*/ 	.short	0x0100
        /*028e*/ 	.byte	0x08
	.zero		1


	//   ....[33]....
        /*0290*/ 	.word	0x00000460
        /*0294*/ 	.word	0x000000ff
        /*0298*/ 	.word	0x000001a8
        /*029c*/ 	.short	0x0100
        /*029e*/ 	.byte	0x08
	.zero		1


	//   ....[34]....
        /*02a0*/ 	.word	0x00000470
        /*02a4*/ 	.word	0x000000ff
        /*02a8*/ 	.word	0x00000088
        /*02ac*/ 	.short	0x0100
        /*02ae*/ 	.byte	0x08
	.zero		1


	//   ....[35]....
        /*02b0*/ 	.word	0x00000480
        /*02b4*/ 	.word	0x000000ff
        /*02b8*/ 	.word	0x000001b0
        /*02bc*/ 	.short	0x0100
        /*02be*/ 	.byte	0x08
	.zero		1


	//   ....[36]....
        /*02c0*/ 	.word	0x00000490
        /*02c4*/ 	.word	0x000000ff
        /*02c8*/ 	.word	0x00000090
        /*02cc*/ 	.short	0x0100
        /*02ce*/ 	.byte	0x08
	.zero		1


	//   ....[37]....
        /*02d0*/ 	.word	0x000004a0
        /*02d4*/ 	.word	0x000000ff
        /*02d8*/ 	.word	0x000001b8
        /*02dc*/ 	.short	0x0100
        /*02de*/ 	.byte	0x08
	.zero		1


	//   ....[38]....
        /*02e0*/ 	.word	0x000004b0
        /*02e4*/ 	.word	0x000000ff
        /*02e8*/ 	.word	0x00000098
        /*02ec*/ 	.short	0x0100
        /*02ee*/ 	.byte	0x08
	.zero		1


	//   ....[39]....
        /*02f0*/ 	.word	0x000004c0
        /*02f4*/ 	.word	0x000000ff
        /*02f8*/ 	.word	0x000001c0
        /*02fc*/ 	.short	0x0100
        /*02fe*/ 	.byte	0x08
	.zero		1


	//   ....[40]....
        /*0300*/ 	.word	0x000004d0
        /*0304*/ 	.word	0x000000ff
        /*0308*/ 	.word	0x000000a0
        /*030c*/ 	.short	0x0100
        /*030e*/ 	.byte	0x08
	.zero		1


	//   ....[41]....
        /*0310*/ 	.word	0x000004e0
        /*0314*/ 	.word	0x000000ff
        /*0318*/ 	.word	0x000001c8
        /*031c*/ 	.short	0x0100
        /*031e*/ 	.byte	0x08
	.zero		1


	//   ....[42]....
        /*0320*/ 	.word	0x000004f0
        /*0324*/ 	.word	0x000000ff
        /*0328*/ 	.word	0x000000a8
        /*032c*/ 	.short	0x0100
        /*032e*/ 	.byte	0x08
	.zero		1


	//   ....[43]....
        /*0330*/ 	.word	0x00000500
        /*0334*/ 	.word	0x000000ff
        /*0338*/ 	.word	0x000001d0
        /*033c*/ 	.short	0x0100
        /*033e*/ 	.byte	0x08
	.zero		1


	//   ....[44]....
        /*0340*/ 	.word	0x00000510
        /*0344*/ 	.word	0x000000ff
        /*0348*/ 	.word	0x000000b0
        /*034c*/ 	.short	0x0100
        /*034e*/ 	.byte	0x08
	.zero		1


	//   ....[45]....
        /*0350*/ 	.word	0x00000520
        /*0354*/ 	.word	0x000000ff
        /*0358*/ 	.word	0x000001d8
        /*035c*/ 	.short	0x0100
        /*035e*/ 	.byte	0x08
	.zero		1


	//   ....[46]....
        /*0360*/ 	.word	0x00000530
        /*0364*/ 	.word	0x000000ff
        /*0368*/ 	.word	0x000000b8
        /*036c*/ 	.short	0x0100
        /*036e*/ 	.byte	0x08
	.zero		1


	//   ....[47]....
        /*0370*/ 	.word	0x00000540
        /*0374*/ 	.word	0x000000ff
        /*0378*/ 	.word	0x000001e0
        /*037c*/ 	.short	0x0100
        /*037e*/ 	.byte	0x08
	.zero		1


	//   ....[48]....
        /*0380*/ 	.word	0x00000550
        /*0384*/ 	.word	0x000000ff
        /*0388*/ 	.word	0x000000c0
        /*038c*/ 	.short	0x0100
        /*038e*/ 	.byte	0x08
	.zero		1


	//   ....[49]....
        /*0390*/ 	.word	0x00000560
        /*0394*/ 	.word	0x000000ff
        /*0398*/ 	.word	0x000001e8
        /*039c*/ 	.short	0x0100
        /*039e*/ 	.byte	0x08
	.zero		1


	//   ....[50]....
        /*03a0*/ 	.word	0x00000570
        /*03a4*/ 	.word	0x000000ff
        /*03a8*/ 	.word	0x000000c8
        /*03ac*/ 	.short	0x0100
        /*03ae*/ 	.byte	0x08
	.zero		1


	//   ....[51]....
        /*03b0*/ 	.word	0x00000580
        /*03b4*/ 	.word	0x000000ff
        /*03b8*/ 	.word	0x000001f0
        /*03bc*/ 	.short	0x0100
        /*03be*/ 	.byte	0x08
	.zero		1


	//   ....[52]....
        /*03c0*/ 	.word	0x00000590
        /*03c4*/ 	.word	0x000000ff
        /*03c8*/ 	.word	0x000000d0
        /*03cc*/ 	.short	0x0100
        /*03ce*/ 	.byte	0x08
	.zero		1


	//   ....[53]....
        /*03d0*/ 	.word	0x000005a0
        /*03d4*/ 	.word	0x000000ff
        /*03d8*/ 	.word	0x000001f8
        /*03dc*/ 	.short	0x0100
        /*03de*/ 	.byte	0x08
	.zero		1


	//   ....[54]....
        /*03e0*/ 	.word	0x000005b0
        /*03e4*/ 	.word	0x000000ff
        /*03e8*/ 	.word	0x000000d8
        /*03ec*/ 	.short	0x0100
        /*03ee*/ 	.byte	0x08
	.zero		1


	//   ....[55]....
        /*03f0*/ 	.word	0x000005c0
        /*03f4*/ 	.word	0x000000ff
        /*03f8*/ 	.word	0x00000200
        /*03fc*/ 	.short	0x0100
        /*03fe*/ 	.byte	0x08
	.zero		1


	//   ....[56]....
        /*0400*/ 	.word	0x000005d0
        /*0404*/ 	.word	0x000000ff
        /*0408*/ 	.word	0x000000e0
        /*040c*/ 	.short	0x0100
        /*040e*/ 	.byte	0x08
	.zero		1


	//   ....[57]....
        /*0410*/ 	.word	0x000005e0
        /*0414*/ 	.word	0x000000ff
        /*0418*/ 	.word	0x00000208
        /*041c*/ 	.short	0x0100
        /*041e*/ 	.byte	0x08
	.zero		1


	//   ....[58]....
        /*0420*/ 	.word	0x000005f0
        /*0424*/ 	.word	0x000000ff
        /*0428*/ 	.word	0x000000e8
        /*042c*/ 	.short	0x0100
        /*042e*/ 	.byte	0x08
	.zero		1


	//   ....[59]....
        /*0430*/ 	.word	0x00000600
        /*0434*/ 	.word	0x000000ff
        /*0438*/ 	.word	0x00000210
        /*043c*/ 	.short	0x0100
        /*043e*/ 	.byte	0x08
	.zero		1


	//   ....[60]....
        /*0440*/ 	.word	0x00000610
        /*0444*/ 	.word	0x000000ff
        /*0448*/ 	.word	0x000000f0
        /*044c*/ 	.short	0x0100
        /*044e*/ 	.byte	0x08
	.zero		1


	//   ....[61]....
        /*0450*/ 	.word	0x00000620
        /*0454*/ 	.word	0x000000ff
        /*0458*/ 	.word	0x00000218
        /*045c*/ 	.short	0x0100
        /*045e*/ 	.byte	0x08
	.zero		1


	//   ....[62]....
        /*0460*/ 	.word	0x00000630
        /*0464*/ 	.word	0x000000ff
        /*0468*/ 	.word	0x000000f8
        /*046c*/ 	.short	0x0100
        /*046e*/ 	.byte	0x08
	.zero		1


	//   ....[63]....
        /*0470*/ 	.word	0x00000640
        /*0474*/ 	.word	0x000000ff
        /*0478*/ 	.word	0x00000220
        /*047c*/ 	.short	0x0100
        /*047e*/ 	.byte	0x08
	.zero		1


	//   ....[64]....
        /*0480*/ 	.word	0x00000650
        /*0484*/ 	.word	0x000000ff
        /*0488*/ 	.word	0x00000100
        /*048c*/ 	.short	0x0100
        /*048e*/ 	.byte	0x08
	.zero		1


	//   ....[65]....
        /*0490*/ 	.word	0x00000660
        /*0494*/ 	.word	0x000000ff
        /*0498*/ 	.word	0x00000228
        /*049c*/ 	.short	0x0100
        /*049e*/ 	.byte	0x08
	.zero		1


	//   ....[66]....
        /*04a0*/ 	.word	0x00000670
        /*04a4*/ 	.word	0x000000ff
        /*04a8*/ 	.word	0x00000108
        /*04ac*/ 	.short	0x0100
        /*04ae*/ 	.byte	0x08
	.zero		1


	//   ....[67]....
        /*04b0*/ 	.word	0x00000680
        /*04b4*/ 	.word	0x000000ff
        /*04b8*/ 	.word	0x00000230
        /*04bc*/ 	.short	0x0100
        /*04be*/ 	.byte	0x08
	.zero		1


	//   ....[68]....
        /*04c0*/ 	.word	0x00000690
        /*04c4*/ 	.word	0x000000ff
        /*04c8*/ 	.word	0x00000110
        /*04cc*/ 	.short	0x0100
        /*04ce*/ 	.byte	0x08
	.zero		1


	//   ....[69]....
        /*04d0*/ 	.word	0x000006a0
        /*04d4*/ 	.word	0x000000ff
        /*04d8*/ 	.word	0x00000238
        /*04dc*/ 	.short	0x0100
        /*04de*/ 	.byte	0x08
	.zero		1


	//   ....[70]....
        /*04e0*/ 	.word	0x000006b0
        /*04e4*/ 	.word	0x000000ff
        /*04e8*/ 	.word	0x00000118
        /*04ec*/ 	.short	0x0100
        /*04ee*/ 	.byte	0x08
	.zero		1


	//   ....[71]....
        /*04f0*/ 	.word	0x000006c0
        /*04f4*/ 	.word	0x000000ff
        /*04f8*/ 	.word	0x00000240
        /*04fc*/ 	.short	0x0100
        /*04fe*/ 	.byte	0x08
	.zero		1


	//   ....[72]....
        /*0500*/ 	.word	0x000006d0
        /*0504*/ 	.word	0x000000ff
        /*0508*/ 	.word	0x00000120
        /*050c*/ 	.short	0x0100
        /*050e*/ 	.byte	0x08
	.zero		1


	//   ....[73]....
        /*0510*/ 	.word	0x000006e0
        /*0514*/ 	.word	0x000000ff
        /*0518*/ 	.word	0x00000248
        /*051c*/ 	.short	0x0100
        /*051e*/ 	.byte	0x08
	.zero		1


	//   ....[74]....
        /*0520*/ 	.word	0x00000990
        /*0524*/ 	.word	0x000000ff
        /*0528*/ 	.word	0x00000260
        /*052c*/ 	.short	0x0100
        /*052e*/ 	.byte	0x08
	.zero		1


	//   ....[75]....
        /*0530*/ 	.word	0x00000a10
        /*0534*/ 	.word	0x000000ff
        /*0538*/ 	.word	0x00000268
        /*053c*/ 	.short	0x0100
        /*053e*/ 	.byte	0x08
	.zero		1


	//   ....[76]....
        /*0540*/ 	.word	0x00001890
        /*0544*/ 	.word	0x00000003
        /*0548*/ 	.word	0x00000000
        /*054c*/ 	.short	0x010a
        /*054e*/ 	.byte	0x3f
	.zero		1


	//   ....[77]....
        /*0550*/ 	.word	0x000018f0
        /*0554*/ 	.word	0x00000003
        /*0558*/ 	.word	0x00000000
        /*055c*/ 	.short	0x010a
        /*055e*/ 	.byte	0x3f
	.zero		1


	//   ....[78]....
        /*0560*/ 	.word	0x00001b00
        /*0564*/ 	.word	0x00000005
        /*0568*/ 	.word	0x00000000
        /*056c*/ 	.short	0x010a
        /*056e*/ 	.byte	0x3f
	.zero		1


	//   ....[79]....
        /*0570*/ 	.word	0x00001b40
        /*0574*/ 	.word	0x00000005
        /*0578*/ 	.word	0x00000000
        /*057c*/ 	.short	0x010a
        /*057e*/ 	.byte	0x3f
	.zero		1


	//   ....[80]....
        /*0580*/ 	.word	0x00001c30
        /*0584*/ 	.word	0x00000004
        /*0588*/ 	.word	0x00000000
        /*058c*/ 	.short	0x0101
        /*058e*/ 	.byte	0x3f
	.zero		1


	//   ....[81]....
        /*0590*/ 	.word	0x00001e10
        /*0594*/ 	.word	0x00000000
        /*0598*/ 	.word	0x00000000
        /*059c*/ 	.short	0x0101
        /*059e*/ 	.byte	0x3f
	.zero		1


	//   ....[82]....
        /*05a0*/ 	.word	0x00004bb0
        /*05a4*/ 	.word	0x0000000e
        /*05a8*/ 	.word	0x00000128
        /*05ac*/ 	.short	0x010a
        /*05ae*/ 	.byte	0x3f
	.zero		1


	//   ....[83]....
        /*05b0*/ 	.word	0x00004fa0
        /*05b4*/ 	.word	0x00000006
        /*05b8*/ 	.word	0x00000268
        /*05bc*/ 	.short	0x0101
        /*05be*/ 	.byte	0x3f
	.zero		1


	//   ....[84]....
        /*05c0*/ 	.word	0x00005680
        /*05c4*/ 	.word	0x00000007
        /*05c8*/ 	.word	0x00000000
        /*05cc*/ 	.short	0x010a
        /*05ce*/ 	.byte	0x3f
	.zero		1


	//   ....[85]....
        /*05d0*/ 	.word	0x00005700
        /*05d4*/ 	.word	0x00000009
        /*05d8*/ 	.word	0x00000000
        /*05dc*/ 	.short	0x010a
        /*05de*/ 	.byte	0x3f
	.zero		1


	//   ....[86]....
        /*05e0*/ 	.word	0x00005790
        /*05e4*/ 	.word	0x00000006
        /*05e8*/ 	.word	0x00000000
        /*05ec*/ 	.short	0x010a
        /*05ee*/ 	.byte	0x3f
	.zero		1


	//   ....[87]....
        /*05f0*/ 	.word	0x00005820
        /*05f4*/ 	.word	0x00000009
        /*05f8*/ 	.word	0x00000000
        /*05fc*/ 	.short	0x010a
        /*05fe*/ 	.byte	0x3f
	.zero		1


	//   ....[88]....
        /*0600*/ 	.word	0x000058b0
        /*0604*/ 	.word	0x00000006
        /*0608*/ 	.word	0x00000000
        /*060c*/ 	.short	0x010a
        /*060e*/ 	.byte	0x3f
	.zero		1


	//   ....[89]....
        /*0610*/ 	.word	0x00005940
        /*0614*/ 	.word	0x00000009
        /*0618*/ 	.word	0x00000000
        /*061c*/ 	.short	0x010a
        /*061e*/ 	.byte	0x3f
	.zero		1


	//   ....[90]....
        /*0620*/ 	.word	0x000059d0
        /*0624*/ 	.word	0x00000006
        /*0628*/ 	.word	0x00000000
        /*062c*/ 	.short	0x010a
        /*062e*/ 	.byte	0x3f
	.zero		1


	//   ....[91]....
        /*0630*/ 	.word	0x00005a60
        /*0634*/ 	.word	0x00000009
        /*0638*/ 	.word	0x00000000
        /*063c*/ 	.short	0x010a
        /*063e*/ 	.byte	0x3f
	.zero		1


	//   ....[92]....
        /*0640*/ 	.word	0x00005af0
        /*0644*/ 	.word	0x00000006
        /*0648*/ 	.word	0x00000000
        /*064c*/ 	.short	0x010a
        /*064e*/ 	.byte	0x3f
	.zero		1


	//   ....[93]....
        /*0650*/ 	.word	0x00005b80
        /*0654*/ 	.word	0x00000009
        /*0658*/ 	.word	0x00000000
        /*065c*/ 	.short	0x010a
        /*065e*/ 	.byte	0x3f
	.zero		1


	//   ....[94]....
        /*0660*/ 	.word	0x00005c10
        /*0664*/ 	.word	0x00000006
        /*0668*/ 	.word	0x00000000
        /*066c*/ 	.short	0x010a
        /*066e*/ 	.byte	0x3f
	.zero		1


	//   ....[95]....
        /*0670*/ 	.word	0x00005ca0
        /*0674*/ 	.word	0x00000009
        /*0678*/ 	.word	0x00000000
        /*067c*/ 	.short	0x010a
        /*067e*/ 	.byte	0x3f
	.zero		1


	//   ....[96]....
        /*0680*/ 	.word	0x00005d30
        /*0684*/ 	.word	0x00000006
        /*0688*/ 	.word	0x00000000
        /*068c*/ 	.short	0x010a
        /*068e*/ 	.byte	0x3f
	.zero		1


	//   ....[97]....
        /*0690*/ 	.word	0x00005dc0
        /*0694*/ 	.word	0x00000009
        /*0698*/ 	.word	0x00000000
        /*069c*/ 	.short	0x010a
        /*069e*/ 	.byte	0x3f
	.zero		1


	//   ....[98]....
        /*06a0*/ 	.word	0x00005e50
        /*06a4*/ 	.word	0x00000006
        /*06a8*/ 	.word	0x00000000
        /*06ac*/ 	.short	0x010a
        /*06ae*/ 	.byte	0x3f
	.zero		1


	//   ....[99]....
        /*06b0*/ 	.word	0x00005ee0
        /*06b4*/ 	.word	0x00000009
        /*06b8*/ 	.word	0x00000000
        /*06bc*/ 	.short	0x010a
        /*06be*/ 	.byte	0x3f
	.zero		1


	//   ....[100]....
        /*06c0*/ 	.word	0x00005f70
        /*06c4*/ 	.word	0x00000006
        /*06c8*/ 	.word	0x00000000
        /*06cc*/ 	.short	0x010a
        /*06ce*/ 	.byte	0x3f
	.zero		1


	//   ....[101]....
        /*06d0*/ 	.word	0x00006000
        /*06d4*/ 	.word	0x00000009
        /*06d8*/ 	.word	0x00000000
        /*06dc*/ 	.short	0x010a
        /*06de*/ 	.byte	0x3f
	.zero		1


	//   ....[102]....
        /*06e0*/ 	.word	0x00006090
        /*06e4*/ 	.word	0x00000006
        /*06e8*/ 	.word	0x00000000
        /*06ec*/ 	.short	0x010a
        /*06ee*/ 	.byte	0x3f
	.zero		1


	//   ....[103]....
        /*06f0*/ 	.word	0x00006120
        /*06f4*/ 	.word	0x00000009
        /*06f8*/ 	.word	0x00000000
        /*06fc*/ 	.short	0x010a
        /*06fe*/ 	.byte	0x3f
	.zero		1


	//   ....[104]....
        /*0700*/ 	.word	0x000061b0
        /*0704*/ 	.word	0x00000006
        /*0708*/ 	.word	0x00000000
        /*070c*/ 	.short	0x010a
        /*070e*/ 	.byte	0x3f
	.zero		1


	//   ....[105]....
        /*0710*/ 	.word	0x00006240
        /*0714*/ 	.word	0x00000009
        /*0718*/ 	.word	0x00000000
        /*071c*/ 	.short	0x010a
        /*071e*/ 	.byte	0x3f
	.zero		1


	//   ....[106]....
        /*0720*/ 	.word	0x000062d0
        /*0724*/ 	.word	0x00000006
        /*0728*/ 	.word	0x00000000
        /*072c*/ 	.short	0x010a
        /*072e*/ 	.byte	0x3f
	.zero		1


	//   ....[107]....
        /*0730*/ 	.word	0x00006360
        /*0734*/ 	.word	0x00000009
        /*0738*/ 	.word	0x00000000
        /*073c*/ 	.short	0x010a
        /*073e*/ 	.byte	0x3f
	.zero		1


	//   ....[108]....
        /*0740*/ 	.word	0x000063f0
        /*0744*/ 	.word	0x00000006
        /*0748*/ 	.word	0x00000000
        /*074c*/ 	.short	0x010a
        /*074e*/ 	.byte	0x3f
	.zero		1


	//   ....[109]....
        /*0750*/ 	.word	0x00006480
        /*0754*/ 	.word	0x00000009
        /*0758*/ 	.word	0x00000000
        /*075c*/ 	.short	0x010a
        /*075e*/ 	.byte	0x3f
	.zero		1


	//   ....[110]....
        /*0760*/ 	.word	0x00006510
        /*0764*/ 	.word	0x00000006
        /*0768*/ 	.word	0x00000000
        /*076c*/ 	.short	0x010a
        /*076e*/ 	.byte	0x3f
	.zero		1


	//   ....[111]....
        /*0770*/ 	.word	0x000065a0
        /*0774*/ 	.word	0x00000009
        /*0778*/ 	.word	0x00000000
        /*077c*/ 	.short	0x010a
        /*077e*/ 	.byte	0x3f
	.zero		1


	//   ....[112]....
        /*0780*/ 	.word	0x00006630
        /*0784*/ 	.word	0x00000006
        /*0788*/ 	.word	0x00000000
        /*078c*/ 	.short	0x010a
        /*078e*/ 	.byte	0x3f
	.zero		1


	//   ....[113]....
        /*0790*/ 	.word	0x000066c0
        /*0794*/ 	.word	0x00000009
        /*0798*/ 	.word	0x00000000
        /*079c*/ 	.short	0x010a
        /*079e*/ 	.byte	0x3f
	.zero		1


	//   ....[114]....
        /*07a0*/ 	.word	0x00006750
        /*07a4*/ 	.word	0x00000006
        /*07a8*/ 	.word	0x00000000
        /*07ac*/ 	.short	0x010a
        /*07ae*/ 	.byte	0x3f
	.zero		1


	//   ....[115]....
        /*07b0*/ 	.word	0x000067e0
        /*07b4*/ 	.word	0x00000009
        /*07b8*/ 	.word	0x00000000
        /*07bc*/ 	.short	0x010a
        /*07be*/ 	.byte	0x3f
	.zero		1


	//   ....[116]....
        /*07c0*/ 	.word	0x00006870
        /*07c4*/ 	.word	0x00000006
        /*07c8*/ 	.word	0x00000000
        /*07cc*/ 	.short	0x010a
        /*07ce*/ 	.byte	0x3f
	.zero		1


	//   ....[117]....
        /*07d0*/ 	.word	0x00006900
        /*07d4*/ 	.word	0x00000009
        /*07d8*/ 	.word	0x00000000
        /*07dc*/ 	.short	0x010a
        /*07de*/ 	.byte	0x3f
	.zero		1


	//   ....[118]....
        /*07e0*/ 	.word	0x00006990
        /*07e4*/ 	.word	0x00000006
        /*07e8*/ 	.word	0x00000000
        /*07ec*/ 	.short	0x010a
        /*07ee*/ 	.byte	0x3f
	.zero		1


	//   ....[119]....
        /*07f0*/ 	.word	0x00006a20
        /*07f4*/ 	.word	0x00000009
        /*07f8*/ 	.word	0x00000000
        /*07fc*/ 	.short	0x010a
        /*07fe*/ 	.byte	0x3f
	.zero		1


	//   ....[120]....
        /*0800*/ 	.word	0x00006ab0
        /*0804*/ 	.word	0x00000003
        /*0808*/ 	.word	0x00000000
        /*080c*/ 	.short	0x010a
        /*080e*/ 	.byte	0x3f
	.zero		1


	//   ....[121]....
        /*0810*/ 	.word	0x00006b10
        /*0814*/ 	.word	0x00000003
        /*0818*/ 	.word	0x00000000
        /*081c*/ 	.short	0x010a
        /*081e*/ 	.byte	0x3f
	.zero		1


	//   ....[122]....
        /*0820*/ 	.word	0x00006b60
        /*0824*/ 	.word	0x00000005
        /*0828*/ 	.word	0x00000000
        /*082c*/ 	.short	0x010a
        /*082e*/ 	.byte	0x3f
	.zero		1


	//   ....[123]....
        /*0830*/ 	.word	0x00006c30
        /*0834*/ 	.word	0x0000000e
        /*0838*/ 	.word	0x00000128
        /*083c*/ 	.short	0x010a
        /*083e*/ 	.byte	0x3f
	.zero		1


	//   ....[124]....
        /*0840*/ 	.word	0x00006d00
        /*0844*/ 	.word	0x00000007
        /*0848*/ 	.word	0x00000000
        /*084c*/ 	.short	0x010a
        /*084e*/ 	.byte	0x3f
	.zero		1


	//   ....[125]....
        /*0850*/ 	.word	0x00006d50
        /*0854*/ 	.word	0x00000009
        /*0858*/ 	.word	0x00000000
        /*085c*/ 	.short	0x010a
        /*085e*/ 	.byte	0x3f
	.zero		1


	//   ....[126]....
        /*0860*/ 	.word	0x00006da0
        /*0864*/ 	.word	0x00000006
        /*0868*/ 	.word	0x00000000
        /*086c*/ 	.short	0x010a
        /*086e*/ 	.byte	0x3f
	.zero		1


	//   ....[127]....
        /*0870*/ 	.word	0x00006df0
        /*0874*/ 	.word	0x00000009
        /*0878*/ 	.word	0x00000000
        /*087c*/ 	.short	0x010a
        /*087e*/ 	.byte	0x3f
	.zero		1


	//   ....[128]....
        /*0880*/ 	.word	0x00006e40
        /*0884*/ 	.word	0x00000006
        /*0888*/ 	.word	0x00000000
        /*088c*/ 	.short	0x010a
        /*088e*/ 	.byte	0x3f
	.zero		1


	//   ....[129]....
        /*0890*/ 	.word	0x00006e90
        /*0894*/ 	.word	0x00000009
        /*0898*/ 	.word	0x00000000
        /*089c*/ 	.short	0x010a
        /*089e*/ 	.byte	0x3f
	.zero		1


	//   ....[130]....
        /*08a0*/ 	.word	0x00006ee0
        /*08a4*/ 	.word	0x00000006
        /*08a8*/ 	.word	0x00000000
        /*08ac*/ 	.short	0x010a
        /*08ae*/ 	.byte	0x3f
	.zero		1


	//   ....[131]....
        /*08b0*/ 	.word	0x00006f30
        /*08b4*/ 	.word	0x00000009
        /*08b8*/ 	.word	0x00000000
        /*08bc*/ 	.short	0x010a
        /*08be*/ 	.byte	0x3f
	.zero		1


	//   ....[132]....
        /*08c0*/ 	.word	0x00006f80
        /*08c4*/ 	.word	0x00000006
        /*08c8*/ 	.word	0x00000000
        /*08cc*/ 	.short	0x010a
        /*08ce*/ 	.byte	0x3f
	.zero		1


	//   ....[133]....
        /*08d0*/ 	.word	0x00006fd0
        /*08d4*/ 	.word	0x00000009
        /*08d8*/ 	.word	0x00000000
        /*08dc*/ 	.short	0x010a
        /*08de*/ 	.byte	0x3f
	.zero		1


	//   ....[134]....
        /*08e0*/ 	.word	0x00007020
        /*08e4*/ 	.word	0x00000006
        /*08e8*/ 	.word	0x00000000
        /*08ec*/ 	.short	0x010a
        /*08ee*/ 	.byte	0x3f
	.zero		1


	//   ....[135]....
        /*08f0*/ 	.word	0x00007070
        /*08f4*/ 	.word	0x00000009
        /*08f8*/ 	.word	0x00000000
        /*08fc*/ 	.short	0x010a
        /*08fe*/ 	.byte	0x3f
	.zero		1


	//   ....[136]....
        /*0900*/ 	.word	0x000070c0
        /*0904*/ 	.word	0x00000006
        /*0908*/ 	.word	0x00000000
        /*090c*/ 	.short	0x010a
        /*090e*/ 	.byte	0x3f
	.zero		1


	//   ....[137]....
        /*0910*/ 	.word	0x00007110
        /*0914*/ 	.word	0x00000009
        /*0918*/ 	.word	0x00000000
        /*091c*/ 	.short	0x010a
        /*091e*/ 	.byte	0x3f
	.zero		1


	//   ....[138]....
        /*0920*/ 	.word	0x00007160
        /*0924*/ 	.word	0x00000006
        /*0928*/ 	.word	0x00000000
        /*092c*/ 	.short	0x010a
        /*092e*/ 	.byte	0x3f
	.zero		1


	//   ....[139]....
        /*0930*/ 	.word	0x000071b0
        /*0934*/ 	.word	0x00000009
        /*0938*/ 	.word	0x00000000
        /*093c*/ 	.short	0x010a
        /*093e*/ 	.byte	0x3f
	.zero		1


	//   ....[140]....
        /*0940*/ 	.word	0x00007200
        /*0944*/ 	.word	0x00000006
        /*0948*/ 	.word	0x00000000
        /*094c*/ 	.short	0x010a
        /*094e*/ 	.byte	0x3f
	.zero		1


	//   ....[141]....
        /*0950*/ 	.word	0x00007250
        /*0954*/ 	.word	0x00000009
        /*0958*/ 	.word	0x00000000
        /*095c*/ 	.short	0x010a
        /*095e*/ 	.byte	0x3f
	.zero		1


	//   ....[142]....
        /*0960*/ 	.word	0x000072a0
        /*0964*/ 	.word	0x00000006
        /*0968*/ 	.word	0x00000000
        /*096c*/ 	.short	0x010a
        /*096e*/ 	.byte	0x3f
	.zero		1


	//   ....[143]....
        /*0970*/ 	.word	0x000072f0
        /*0974*/ 	.word	0x00000009
        /*0978*/ 	.word	0x00000000
        /*097c*/ 	.short	0x010a
        /*097e*/ 	.byte	0x3f
	.zero		1


	//   ....[144]....
        /*0980*/ 	.word	0x00007340
        /*0984*/ 	.word	0x00000006
        /*0988*/ 	.word	0x00000000
        /*098c*/ 	.short	0x010a
        /*098e*/ 	.byte	0x3f
	.zero		1


	//   ....[145]....
        /*0990*/ 	.word	0x00007390
        /*0994*/ 	.word	0x00000009
        /*0998*/ 	.word	0x00000000
        /*099c*/ 	.short	0x010a
        /*099e*/ 	.byte	0x3f
	.zero		1


	//   ....[146]....
        /*09a0*/ 	.word	0x000073e0
        /*09a4*/ 	.word	0x00000006
        /*09a8*/ 	.word	0x00000000
        /*09ac*/ 	.short	0x010a
        /*09ae*/ 	.byte	0x3f
	.zero		1


	//   ....[147]....
        /*09b0*/ 	.word	0x00007430
        /*09b4*/ 	.word	0x00000009
        /*09b8*/ 	.word	0x00000000
        /*09bc*/ 	.short	0x010a
        /*09be*/ 	.byte	0x3f
	.zero		1


	//   ....[148]....
        /*09c0*/ 	.word	0x00007480
        /*09c4*/ 	.word	0x00000006
        /*09c8*/ 	.word	0x00000000
        /*09cc*/ 	.short	0x010a
        /*09ce*/ 	.byte	0x3f
	.zero		1


	//   ....[149]....
        /*09d0*/ 	.word	0x000074d0
        /*09d4*/ 	.word	0x00000009
        /*09d8*/ 	.word	0x00000000
        /*09dc*/ 	.short	0x010a
        /*09de*/ 	.byte	0x3f
	.zero		1


	//   ....[150]....
        /*09e0*/ 	.word	0x00007520
        /*09e4*/ 	.word	0x00000006
        /*09e8*/ 	.word	0x00000000
        /*09ec*/ 	.short	0x010a
        /*09ee*/ 	.byte	0x3f
	.zero		1


	//   ....[151]....
        /*09f0*/ 	.word	0x00007570
        /*09f4*/ 	.word	0x00000009
        /*09f8*/ 	.word	0x00000000
        /*09fc*/ 	.short	0x010a
        /*09fe*/ 	.byte	0x3f
	.zero		1


	//   ....[152]....
        /*0a00*/ 	.word	0x000075c0
        /*0a04*/ 	.word	0x00000006
        /*0a08*/ 	.word	0x00000000
        /*0a0c*/ 	.short	0x010a
        /*0a0e*/ 	.byte	0x3f
	.zero		1


	//   ....[153]....
        /*0a10*/ 	.word	0x00007610
        /*0a14*/ 	.word	0x00000009
        /*0a18*/ 	.word	0x00000000
        /*0a1c*/ 	.short	0x010a
        /*0a1e*/ 	.byte	0x3f
	.zero		1


	//   ....[154]....
        /*0a20*/ 	.word	0x00007660
        /*0a24*/ 	.word	0x00000006
        /*0a28*/ 	.word	0x00000000
        /*0a2c*/ 	.short	0x010a
        /*0a2e*/ 	.byte	0x3f
	.zero		1


	//   ....[155]....
        /*0a30*/ 	.word	0x000076b0
        /*0a34*/ 	.word	0x00000009
        /*0a38*/ 	.word	0x00000000
        /*0a3c*/ 	.short	0x010a
        /*0a3e*/ 	.byte	0x3f
	.zero		1


	//   ....[156]....
        /*0a40*/ 	.word	0x00007700
        /*0a44*/ 	.word	0x00000006
        /*0a48*/ 	.word	0x00000000
        /*0a4c*/ 	.short	0x010a
        /*0a4e*/ 	.byte	0x3f
	.zero		1


	//   ....[157]....
        /*0a50*/ 	.word	0x00007750
        /*0a54*/ 	.word	0x00000009
        /*0a58*/ 	.word	0x00000000
        /*0a5c*/ 	.short	0x010a
        /*0a5e*/ 	.byte	0x3f
	.zero		1


	//   ....[158]....
        /*0a60*/ 	.word	0x000077a0
        /*0a64*/ 	.word	0x00000006
        /*0a68*/ 	.word	0x00000000
        /*0a6c*/ 	.short	0x010a
        /*0a6e*/ 	.byte	0x3f
	.zero		1


	//   ....[159]....
        /*0a70*/ 	.word	0x000077f0
        /*0a74*/ 	.word	0x00000009
        /*0a78*/ 	.word	0x00000000
        /*0a7c*/ 	.short	0x010a
        /*0a7e*/ 	.byte	0x3f
	.zero		1


	//----- nvinfo : EIATTR_NUM_MBARRIERS
	.align		4
.L_35:
        /*0a80*/ 	.byte	0x03, 0x38
        /*0a82*/ 	.short	0x004c


	//----- nvinfo : EIATTR_EXIT_INSTR_OFFSETS
	.align		4
        /*0a84*/ 	.byte	0x04, 0x1c
        /*0a86*/ 	.short	(.L_37 - .L_36)


	//   ....[0]....
.L_36:
        /*0a88*/ 	.word	0x00000ab0


	//   ....[1]....
        /*0a8c*/ 	.word	0x00001370


	//   ....[2]....
        /*0a90*/ 	.word	0x00004290


	//   ....[3]....
        /*0a94*/ 	.word	0x000048c0


	//   ....[4]....
        /*0a98*/ 	.word	0x00006b00


	//----- nvinfo : EIATTR_MAX_THREADS
	.align		4
.L_37:
        /*0a9c*/ 	.byte	0x04, 0x05
        /*0a9e*/ 	.short	(.L_39 - .L_38)
.L_38:
        /*0aa0*/ 	.word	0x00000180
        /*0aa4*/ 	.word	0x00000001
        /*0aa8*/ 	.word	0x00000001


	//----- nvinfo : EIATTR_CRS_STACK_SIZE
	.align		4
.L_39:
        /*0aac*/ 	.byte	0x04, 0x1e
        /*0aae*/ 	.short	(.L_41 - .L_40)
.L_40:
        /*0ab0*/ 	.word	0x00000000


	//----- nvinfo : EIATTR_CBANK_PARAM_SIZE
	.align		4
.L_41:
        /*0ab4*/ 	.byte	0x03, 0x19
        /*0ab6*/ 	.short	0x0470


	//----- nvinfo : EIATTR_PARAM_CBANK
	.align		4
        /*0ab8*/ 	.byte	0x04, 0x0a
        /*0aba*/ 	.short	(.L_43 - .L_42)
	.align		4
.L_42:
        /*0abc*/ 	.word	index@(.nv.constant0._ZN7cutlass13device_kernelINS_4gemm6kernel13GemmUniversalIN4cute5tupleIJiiiiEEENS1_10collective13CollectiveMmaINS1_34MainloopSm90TmaGmmaWarpSpecializedILi37ENS5_IJNS4_1CILi1EEESB_SB_EEENS1_35KernelTmaWarpSpecializedCooperativeEEENS5_IJNSA_ILi128EEENSA_ILi64EEENSA_ILi32EEEEEEaNS5_IJlSB_lEEEaSJ_NS4_8TiledMMAINS4_8MMA_AtomIJNS4_4SM904GMMA26MMA_64x64x32_S32S8S8_SS_TNEEEENS4_6LayoutINS5_IJNSA_ILi2EEESB_SB_EEENS5_IJSB_NSA_ILi0EEEST_EEEEENS5_IJNS4_10UnderscoreESW_SW_EEEEENS4_13SM90_TMA_LOADENS4_14ComposedLayoutINS4_7SwizzleILi1ELi4ELi3EEENS4_18smem_ptr_flag_bitsILi8EEENSQ_INS5_IJNSA_ILi8EEESH_EEENS5_IJSH_SB_EEEEEEEvNS4_8identityESZ_S19_vS1A_EENS_8epilogue10collective6detail29Sm90TmaWarpSpecializedAdapterINS1D_15DefaultEpilogueIaSJ_SJ_NS1C_6thread17LinearCombinationIaLi1EiiLNS1H_9ScaleType4KindE0ELNS_15FloatRoundStyleE2EaEENS1_15EpilogueDefaultEEEEEvvEEEEvNT_6ParamsE)
        /*0ac0*/ 	.short	0x0210
        /*0ac2*/ 	.short	0x0470


	//----- nvinfo : EIATTR_SW_WAR
	.align		4
.L_43:
        /*0ac4*/ 	.byte	0x04, 0x36
        /*0ac6*/ 	.short	(.L_45 - .L_44)
.L_44:
        /*0ac8*/ 	.word	0x00000008
.L_45:


//--------------------- .nv.callgraph             --------------------------
	.section	.nv.callgraph,"",@"SHT_CUDA_CALLGRAPH"
	.align	4
	.sectionentsize	8
	.align		4
        /*0000*/ 	.word	0x00000000
	.align		4
        /*0004*/ 	.word	0xffffffff
	.align		4
        /*0008*/ 	.word	index@(_ZN7cutlass13device_kernelINS_4gemm6kernel13GemmUniversalIN4cute5tupleIJiiiiEEENS1_10collective13CollectiveMmaINS1_34MainloopSm90TmaGmmaWarpSpecializedILi37ENS5_IJNS4_1CILi1EEESB_SB_EEENS1_35KernelTmaWarpSpecializedCooperativeEEENS5_IJNSA_ILi128EEENSA_ILi64EEENSA_ILi32EEEEEEaNS5_IJlSB_lEEEaSJ_NS4_8TiledMMAINS4_8MMA_AtomIJNS4_4SM904GMMA26MMA_64x64x32_S32S8S8_SS_TNEEEENS4_6LayoutINS5_IJNSA_ILi2EEESB_SB_EEENS5_IJSB_NSA_ILi0EEEST_EEEEENS5_IJNS4_10UnderscoreESW_SW_EEEEENS4_13SM90_TMA_LOADENS4_14ComposedLayoutINS4_7SwizzleILi1ELi4ELi3EEENS4_18smem_ptr_flag_bitsILi8EEENSQ_INS5_IJNSA_ILi8EEESH_EEENS5_IJSH_SB_EEEEEEEvNS4_8identityESZ_S19_vS1A_EENS_8epilogue10collective6detail29Sm90TmaWarpSpecializedAdapterINS1D_15DefaultEpilogueIaSJ_SJ_NS1C_6thread17LinearCombinationIaLi1EiiLNS1H_9ScaleType4KindE0ELNS_15FloatRoundStyleE2EaEENS1_15EpilogueDefaultEEEEEvvEEEEvNT_6ParamsE)
	.align		4
        /*000c*/ 	.word	index@(__assertfail)
	.align		4
        /*0010*/ 	.word	0x00000000
	.align		4
        /*0014*/ 	.word	0xfffffffe
	.align		4
        /*0018*/ 	.word	0x00000000
	.align		4
        /*001c*/ 	.word	0xfffffffd
	.align		4
        /*0020*/ 	.word	0x00000000
	.align		4
        /*0024*/ 	.word	0xfffffffc


//--------------------- .nv.constant4             --------------------------
	.section	.nv.constant4,"a",@progbits
	.align	8
	.align		8
.nv.constant4:
        /*0000*/ 	.dword	__assertfail
	.align		8
        /*0008*/ 	.dword	__unnamed_1
	.align		8
        /*0010*/ 	.dword	_ZN39_INTERNAL_381ba0fd_4_k_cu_47539323_42824cuda3std3__45__cpo5beginE
	.align		8
        /*0018*/ 	.dword	_ZN39_INTERNAL_381ba0fd_4_k_cu_47539323_42824cuda3std3__45__cpo3endE
	.align		8
        /*0020*/ 	.dword	_ZN39_INTERNAL_381ba0fd_4_k_cu_47539323_42824cuda3std3__45__cpo6cbeginE
	.align		8
        /*0028*/ 	.dword	_ZN39_INTERNAL_381ba0fd_4_k_cu_47539323_42824cuda3std3__45__cpo4cendE
	.align		8
        /*0030*/ 	.dword	_ZN39_INTERNAL_381ba0fd_4_k_cu_47539323_42824cuda3std3__441_GLOBAL__N__381ba0fd_4_k_cu_47539323_42826ignoreE
	.align		8
        /*0038*/ 	.dword	_ZN39_INTERNAL_381ba0fd_4_k_cu_47539323_42824cuda3std3__419piecewise_constructE
	.align		8
        /*0040*/ 	.dword	_ZN39_INTERNAL_381ba0fd_4_k_cu_47539323_42824cuda3std3__48in_placeE
	.align		8
        /*0048*/ 	.dword	_ZN39_INTERNAL_381ba0fd_4_k_cu_47539323_42824cuda3std6ranges3__45__cpo4swapE
	.align		8
        /*0050*/ 	.dword	_ZN39_INTERNAL_381ba0fd_4_k_cu_47539323_42824cuda3std6ranges3__45__cpo9iter_moveE
	.align		8
        /*0058*/ 	.dword	_ZN39_INTERNAL_381ba0fd_4_k_cu_47539323_42824cute7productE
	.align		8
        /*0060*/ 	.dword	_ZN39_INTERNAL_381ba0fd_4_k_cu_47539323_42824cute1_E
	.align		8
        /*0068*/ 	.dword	$str$22
	.align		8
        /*0070*/ 	.dword	$str$23


//--------------------- .text._ZN7cutlass13device_kernelINS_4gemm6kernel13GemmUniversalIN4cute5tupleIJiiiiEEENS1_10collective13CollectiveMmaINS1_34MainloopSm90TmaGmmaWarpSpecializedILi37ENS5_IJNS4_1CILi1EEESB_SB_EEENS1_35KernelTmaWarpSpecializedCooperativeEEENS5_IJNSA_ILi128EEENSA_ILi64EEENSA_ILi32EEEEEEaNS5_IJlSB_lEEEaSJ_NS4_8TiledMMAINS4_8MMA_AtomIJNS4_4SM904GMMA26MMA_64x64x32_S32S8S8_SS_TNEEEENS4_6LayoutINS5_IJNSA_ILi2EEESB_SB_EEENS5_IJSB_NSA_ILi0EEEST_EEEEENS5_IJNS4_10UnderscoreESW_SW_EEEEENS4_13SM90_TMA_LOADENS4_14ComposedLayoutINS4_7SwizzleILi1ELi4ELi3EEENS4_18smem_ptr_flag_bitsILi8EEENSQ_INS5_IJNSA_ILi8EEESH_EEENS5_IJSH_SB_EEEEEEEvNS4_8identityESZ_S19_vS1A_EENS_8epilogue10collective6detail29Sm90TmaWarpSpecializedAdapterINS1D_15DefaultEpilogueIaSJ_SJ_NS1C_6thread17LinearCombinationIaLi1EiiLNS1H_9ScaleType4KindE0ELNS_15FloatRoundStyleE2EaEENS1_15EpilogueDefaultEEEEEvvEEEEvNT_6ParamsE --------------------------
	.section	.text._ZN7cutlass13device_kernelINS_4gemm6kernel13GemmUniversalIN4cute5tupleIJiiiiEEENS1_10collective13CollectiveMmaINS1_34MainloopSm90TmaGmmaWarpSpecializedILi37ENS5_IJNS4_1CILi1EEESB_SB_EEENS1_35KernelTmaWarpSpecializedCooperativeEEENS5_IJNSA_ILi128EEENSA_ILi64EEENSA_ILi32EEEEEEaNS5_IJlSB_lEEEaSJ_NS4_8TiledMMAINS4_8MMA_AtomIJNS4_4SM904GMMA26MMA_64x64x32_S32S8S8_SS_TNEEEENS4_6LayoutINS5_IJNSA_ILi2EEESB_SB_EEENS5_IJSB_NSA_ILi0EEEST_EEEEENS5_IJNS4_10UnderscoreESW_SW_EEEEENS4_13SM90_TMA_LOADENS4_14ComposedLayoutINS4_7SwizzleILi1ELi4ELi3EEENS4_18smem_ptr_flag_bitsILi8EEENSQ_INS5_IJNSA_ILi8EEESH_EEENS5_IJSH_SB_EEEEEEEvNS4_8identityESZ_S19_vS1A_EENS_8epilogue10collective6detail29Sm90TmaWarpSpecializedAdapterINS1D_15DefaultEpilogueIaSJ_SJ_NS1C_6thread17LinearCombinationIaLi1EiiLNS1H_9ScaleType4KindE0ELNS_15FloatRoundStyleE2EaEENS1_15EpilogueDefaultEEEEEvvEEEEvNT_6ParamsE,"ax",@progbits
	.align	128
.text._ZN7cutlass13device_kernelINS_4gemm6kernel13GemmUniversalIN4cute5tupleIJiiiiEEENS1_10collective13CollectiveMmaINS1_34MainloopSm90TmaGmmaWarpSpecializedILi37ENS5_IJNS4_1CILi1EEESB_SB_EEENS1_35KernelTmaWarpSpecializedCooperativeEEENS5_IJNSA_ILi128EEENSA_ILi64EEENSA_ILi32EEEEEEaNS5_IJlSB_lEEEaSJ_NS4_8TiledMMAINS4_8MMA_AtomIJNS4_4SM904GMMA26MMA_64x64x32_S32S8S8_SS_TNEEEENS4_6LayoutINS5_IJNSA_ILi2EEESB_SB_EEENS5_IJSB_NSA_ILi0EEEST_EEEEENS5_IJNS4_10UnderscoreESW_SW_EEEEENS4_13SM90_TMA_LOADENS4_14ComposedLayoutINS4_7SwizzleILi1ELi4ELi3EEENS4_18smem_ptr_flag_bitsILi8EEENSQ_INS5_IJNSA_ILi8EEESH_EEENS5_IJSH_SB_EEEEEEEvNS4_8identityESZ_S19_vS1A_EENS_8epilogue10collective6detail29Sm90TmaWarpSpecializedAdapterINS1D_15DefaultEpilogueIaSJ_SJ_NS1C_6thread17LinearCombinationIaLi1EiiLNS1H_9ScaleType4KindE0ELNS_15FloatRoundStyleE2EaEENS1_15EpilogueDefaultEEEEEvvEEEEvNT_6ParamsE:
        .type           _ZN7cutlass13device_kernelINS_4gemm6kernel13GemmUniversalIN4cute5tupleIJiiiiEEENS1_10collective13CollectiveMmaINS1_34MainloopSm90TmaGmmaWarpSpecializedILi37ENS5_IJNS4_1CILi1EEESB_SB_EEENS1_35KernelTmaWarpSpecializedCooperativeEEENS5_IJNSA_ILi128EEENSA_ILi64EEENSA_ILi32EEEEEEaNS5_IJlSB_lEEEaSJ_NS4_8TiledMMAINS4_8MMA_AtomIJNS4_4SM904GMMA26MMA_64x64x32_S32S8S8_SS_TNEEEENS4_6LayoutINS5_IJNSA_ILi2EEESB_SB_EEENS5_IJSB_NSA_ILi0EEEST_EEEEENS5_IJNS4_10UnderscoreESW_SW_EEEEENS4_13SM90_TMA_LOADENS4_14ComposedLayoutINS4_7SwizzleILi1ELi4ELi3EEENS4_18smem_ptr_flag_bitsILi8EEENSQ_INS5_IJNSA_ILi8EEESH_EEENS5_IJSH_SB_EEEEEEEvNS4_8identityESZ_S19_vS1A_EENS_8epilogue10collective6detail29Sm90TmaWarpSpecializedAdapterINS1D_15DefaultEpilogueIaSJ_SJ_NS1C_6thread17LinearCombinationIaLi1EiiLNS1H_9ScaleType4KindE0ELNS_15FloatRoundStyleE2EaEENS1_15EpilogueDefaultEEEEEvvEEEEvNT_6ParamsE,@function
        .size           _ZN7cutlass13device_kernelINS_4gemm6kernel13GemmUniversalIN4cute5tupleIJiiiiEEENS1_10collective13CollectiveMmaINS1_34MainloopSm90TmaGmmaWarpSpecializedILi37ENS5_IJNS4_1CILi1EEESB_SB_EEENS1_35KernelTmaWarpSpecializedCooperativeEEENS5_IJNSA_ILi128EEENSA_ILi64EEENSA_ILi32EEEEEEaNS5_IJlSB_lEEEaSJ_NS4_8TiledMMAINS4_8MMA_AtomIJNS4_4SM904GMMA26MMA_64x64x32_S32S8S8_SS_TNEEEENS4_6LayoutINS5_IJNSA_ILi2EEESB_SB_EEENS5_IJSB_NSA_ILi0EEEST_EEEEENS5_IJNS4_10UnderscoreESW_SW_EEEEENS4_13SM90_TMA_LOADENS4_14ComposedLayoutINS4_7SwizzleILi1ELi4ELi3EEENS4_18smem_ptr_flag_bitsILi8EEENSQ_INS5_IJNSA_ILi8EEESH_EEENS5_IJSH_SB_EEEEEEEvNS4_8identityESZ_S19_vS1A_EENS_8epilogue10collective6detail29Sm90TmaWarpSpecializedAdapterINS1D_15DefaultEpilogueIaSJ_SJ_NS1C_6thread17LinearCombinationIaLi1EiiLNS1H_9ScaleType4KindE0ELNS_15FloatRoundStyleE2EaEENS1_15EpilogueDefaultEEEEEvvEEEEvNT_6ParamsE,(.L_x_201 - _ZN7cutlass13device_kernelINS_4gemm6kernel13GemmUniversalIN4cute5tupleIJiiiiEEENS1_10collective13CollectiveMmaINS1_34MainloopSm90TmaGmmaWarpSpecializedILi37ENS5_IJNS4_1CILi1EEESB_SB_EEENS1_35KernelTmaWarpSpecializedCooperativeEEENS5_IJNSA_ILi128EEENSA_ILi64EEENSA_ILi32EEEEEEaNS5_IJlSB_lEEEaSJ_NS4_8TiledMMAINS4_8MMA_AtomIJNS4_4SM904GMMA26MMA_64x64x32_S32S8S8_SS_TNEEEENS4_6LayoutINS5_IJNSA_ILi2EEESB_SB_EEENS5_IJSB_NSA_ILi0EEEST_EEEEENS5_IJNS4_10UnderscoreESW_SW_EEEEENS4_13SM90_TMA_LOADENS4_14ComposedLayoutINS4_7SwizzleILi1ELi4ELi3EEENS4_18smem_ptr_flag_bitsILi8EEENSQ_INS5_IJNSA_ILi8EEESH_EEENS5_IJSH_SB_EEEEEEEvNS4_8identityESZ_S19_vS1A_EENS_8epilogue10collective6detail29Sm90TmaWarpSpecializedAdapterINS1D_15DefaultEpilogueIaSJ_SJ_NS1C_6thread17LinearCombinationIaLi1EiiLNS1H_9ScaleType4KindE0ELNS_15FloatRoundStyleE2EaEENS1_15EpilogueDefaultEEEEEvvEEEEvNT_6ParamsE)
        .other          _ZN7cutlass13device_kernelINS_4gemm6kernel13GemmUniversalIN4cute5tupleIJiiiiEEENS1_10collective13CollectiveMmaINS1_34MainloopSm90TmaGmmaWarpSpecializedILi37ENS5_IJNS4_1CILi1EEESB_SB_EEENS1_35KernelTmaWarpSpecializedCooperativeEEENS5_IJNSA_ILi128EEENSA_ILi64EEENSA_ILi32EEEEEEaNS5_IJlSB_lEEEaSJ_NS4_8TiledMMAINS4_8MMA_AtomIJNS4_4SM904GMMA26MMA_64x64x32_S32S8S8_SS_TNEEEENS4_6LayoutINS5_IJNSA_ILi2EEESB_SB_EEENS5_IJSB_NSA_ILi0EEEST_EEEEENS5_IJNS4_10UnderscoreESW_SW_EEEEENS4_13SM90_TMA_LOADENS4_14ComposedLayoutINS4_7SwizzleILi1ELi4ELi3EEENS4_18smem_ptr_flag_bitsILi8EEENSQ_INS5_IJNSA_ILi8EEESH_EEENS5_IJSH_SB_EEEEEEEvNS4_8identityESZ_S19_vS1A_EENS_8epilogue10collective6detail29Sm90TmaWarpSpecializedAdapterINS1D_15DefaultEpilogueIaSJ_SJ_NS1C_6thread17LinearCombinationIaLi1EiiLNS1H_9ScaleType4KindE0ELNS_15FloatRoundStyleE2EaEENS1_15EpilogueDefaultEEEEEvvEEEEvNT_6ParamsE,@"STO_CUDA_ENTRY STV_DEFAULT"
_ZN7cutlass13device_kernelINS_4gemm6kernel13GemmUniversalIN4cute5tupleIJiiiiEEENS1_10collective13CollectiveMmaINS1_34MainloopSm90TmaGmmaWarpSpecializedILi37ENS5_IJNS4_1CILi1EEESB_SB_EEENS1_35KernelTmaWarpSpecializedCooperativeEEENS5_IJNSA_ILi128EEENSA_ILi64EEENSA_ILi32EEEEEEaNS5_IJlSB_lEEEaSJ_NS4_8TiledMMAINS4_8MMA_AtomIJNS4_4SM904GMMA26MMA_64x64x32_S32S8S8_SS_TNEEEENS4_6LayoutINS5_IJNSA_ILi2EEESB_SB_EEENS5_IJSB_NSA_ILi0EEEST_EEEEENS5_IJNS4_10UnderscoreESW_SW_EEEEENS4_13SM90_TMA_LOADENS4_14ComposedLayoutINS4_7SwizzleILi1ELi4ELi3EEENS4_18smem_ptr_flag_bitsILi8EEENSQ_INS5_IJNSA_ILi8EEESH_EEENS5_IJSH_SB_EEEEEEEvNS4_8identityESZ_S19_vS1A_EENS_8epilogue10collective6detail29Sm90TmaWarpSpecializedAdapterINS1D_15DefaultEpilogueIaSJ_SJ_NS1C_6thread17LinearCombinationIaLi1EiiLNS1H_9ScaleType4KindE0ELNS_15FloatRoundStyleE2EaEENS1_15EpilogueDefaultEEEEEvvEEEEvNT_6ParamsE:
[----:B------:R-:W0:Y:S01]  /*0000*/  LDC R1, c[0x0][0x28] ;  /* 0x00000a00ff017b82 */ /* 0x000e220000000800 */
[----:B------:R-:W1:Y:S01]  /*0010*/  S2R R3, SR_TID.X ;  /* 0x0000000000037919 */ /* 0x000e620000002100 */
[----:B------:R-:W-:Y:S01]  /*0020*/  ELECT P0, URZ, PT ;  /* 0x00000000003f782f */ /* 0x000fe20003800000 */
[----:B------:R-:W-:Y:S01]  /*0030*/  BSSY B0, `(.L_x_0) ;  /* 0x000000f000007945 */ /* 0x000fe20003800000 */
[--C-:B-1----:R-:W-:Y:S02]  /*0040*/  SHF.R.U32.HI R0, RZ, 0x5, R3.reuse ;  /* 0x00000005ff007819 */ /* 0x102fe40000011603 */
[----:B------:R-:W-:-:S03]  /*0050*/  SHF.R.U32.HI R14, RZ, 0x7, R3 ;  /* 0x00000007ff0e7819 */ /* 0x000fc60000011603 */
[----:B------:R-:W1:Y:S04]  /*0060*/  SHFL.IDX PT, R4, R0, RZ, 0x1f ;  /* 0x00001fff00047589 */ /* 0x000e6800000e0000 */
[----:B------:R2:W3:Y:S01]  /*0070*/  SHFL.IDX PT, R10, R14, RZ, 0x1f ;  /* 0x00001fff0e0a7589 */ /* 0x0004e200000e0000 */
[----:B-1----:R-:W-:-:S13]  /*0080*/  ISETP.NE.OR P0, PT, R4, RZ, !P0 ;  /* 0x000000ff0400720c */ /* 0x002fda0004705670 */
[----:B0-23--:R-:W-:Y:S05]  /*0090*/  @P0 BRA `(.L_x_1) ;  /* 0x0000000000200947 */ /* 0x00dfea0003800000 */
[----:B------:R-:W-:Y:S02]  /*00a0*/  ULDC.64 UR4, c[0x0][0x198] ;  /* 0x0000660000047ab9 */ /* 0x000fe40000000a00 */
[----:B------:R-:W-:Y:S02]  /*00b0*/  UIADD3 UR6, UP0, UR4, 0xf0, URZ ;  /* 0x000000f004067890 */ /* 0x000fe4000ff1e03f */
[----:B------:R-:W-:Y:S02]  /*00c0*/  UIADD3 UR4, UP1, UR4, 0x1f0, URZ ;  /* 0x000001f004047890 */ /* 0x000fe4000ff3e03f */
[----:B------:R-:W-:Y:S02]  /*00d0*/  UIADD3.X UR7, URZ, UR5, URZ, UP0, !UPT ;  /* 0x000000053f077290 */ /* 0x000fe400087fe43f */
[----:B------:R-:W-:-:S07]  /*00e0*/  UIADD3.X UR5, URZ, UR5, URZ, UP1, !UPT ;  /* 0x000000053f057290 */ /* 0x000fce0008ffe43f */
[----:B------:R0:W-:Y:S02]  /*00f0*/  UTMACCTL.PF [UR6] ;  /* 0x00000000060079b9 */ /* 0x0001e40008040000 */
[----:B------:R0:W-:Y:S02]  /*0100*/  UTMACCTL.PF [UR4] ;  /* 0x00000000040079b9 */ /* 0x0001e40008040000 */
[----:B0-----:R-:W-:Y:S01]  /*0110*/  NOP ;  /* 0x0000000000007918 */ /* 0x001fe20000000000 */
.L_x_1:
[----:B------:R-:W-:Y:S05]  /*0120*/  BSYNC B0 ;  /* 0x0000000000007941 */ /* 0x000fea0003800000 */
.L_x_0:
[----:B------:R-:W0:Y:S02]  /*0130*/  SHFL.IDX PT, R2, R0, RZ, 0x1f ;  /* 0x00001fff00027589 */ /* 0x000e2400000e0000 */
[----:B0-----:R-:W-:-:S13]  /*0140*/  ISETP.NE.AND P0, PT, R2, RZ, PT ;  /* 0x000000ff0200720c */ /* 0x001fda0003f05270 */
[----:B------:R-:W-:Y:S05]  /*0150*/  @P0 BRA `(.L_x_2) ;  /* 0x00000004006c0947 */ /* 0x000fea0003800000 */
[----:B------:R-:W-:Y:S01]  /*0160*/  ELECT P0, URZ, PT ;  /* 0x00000000003f782f */ /* 0x000fe20003800000 */
[----:B------:R-:W-:-:S12]  /*0170*/  BSSY B0, `(.L_x_2) ;  /* 0x0000059000007945 */ /* 0x000fd80003800000 */
[----:B------:R-:W-:Y:S05]  /*0180*/  @!P0 BRA `(.L_x_3) ;  /* 0x00000004005c8947 */ /* 0x000fea0003800000 */
[----:B------:R-:W0:Y:S01]  /*0190*/  S2UR UR8, SR_CgaCtaId ;  /* 0x00000000000879c3 */ /* 0x000e220000008800 */
[----:B------:R-:W-:Y:S01]  /*01a0*/  UMOV UR4, 0x400 ;  /* 0x0000040000047882 */ /* 0x000fe20000000000 */
[----:B------:R-:W-:Y:S01]  /*01b0*/  UMOV UR5, 0x1 ;  /* 0x0000000100057882 */ /* 0x000fe20000000000 */
[----:B------:R-:W-:Y:S02]  /*01c0*/  UMOV UR6, 0x100 ;  /* 0x0000010000067882 */ /* 0x000fe40000000000 */
[----:B------:R-:W-:-:S04]  /*01d0*/  UIADD3 UR6, -UR6, 0x100000, URZ ;  /* 0x0010000006067890 */ /* 0x000fc8000fffe13f */
[----:B------:R-:W-:Y:S02]  /*01e0*/  USHF.L.U32 UR7, UR6, 0xb, URZ ;  /* 0x0000000b06077899 */ /* 0x000fe4000800063f */
[----:B------:R-:W-:Y:S02]  /*01f0*/  USHF.L.U32 UR6, UR6, 0x1, URZ ;  /* 0x0000000106067899 */ /* 0x000fe4000800063f */
[----:B0-----:R-:W-:Y:S02]  /*0200*/  ULEA UR8, UR8, UR4, 0x18 ;  /* 0x0000000408087291 */ /* 0x001fe4000f8ec03f */
[----:B------:R-:W-:-:S04]  /*0210*/  UIADD3 UR4, -UR5, 0x100000, URZ ;  /* 0x0010000005047890 */ /* 0x000fc8000fffe13f */
[----:B------:R-:W-:Y:S02]  /*0220*/  USHF.L.U32 UR5, UR4, 0xb, URZ ;  /* 0x0000000b04057899 */ /* 0x000fe4000800063f */
[----:B------:R-:W-:Y:S01]  /*0230*/  USHF.L.U32 UR4, UR4, 0x1, URZ ;  /* 0x0000000104047899 */ /* 0x000fe2000800063f */
[----:B------:R-:W0:Y:S11]  /*0240*/  FENCE.VIEW.ASYNC.S ;  /* 0x00000000000073c6 */ /* 0x000e360000000000 */
[----:B0-----:R0:W1:Y:S01]  /*0250*/  SYNCS.EXCH.64 URZ, [UR8], UR4 ;  /* 0x00000004083f75b2 */ /* 0x0010620008000100 */
[----:B------:R0:W2:Y:S01]  /*0260*/  SYNCS.EXCH.64 URZ, [UR8+0x128], UR6 ;  /* 0x00012806083f75b2 */ /* 0x0000a20008000100 */
[----:B------:R0:W3:Y:S01]  /*0270*/  SYNCS.EXCH.64 URZ, [UR8+0x8], UR4 ;  /* 0x00000804083f75b2 */ /* 0x0000e20008000100 */
[----:B------:R0:W4:Y:S01]  /*0280*/  SYNCS.EXCH.64 URZ, [UR8+0x130], UR6 ;  /* 0x00013006083f75b2 */ /* 0x0001220008000100 */
[----:B------:R0:W0:Y:S01]  /*0290*/  SYNCS.EXCH.64 URZ, [UR8+0x10], UR4 ;  /* 0x00001004083f75b2 */ /* 0x0000220008000100 */
        /* <DEDUP_REMOVED lines=69> */
[----:B-1234-:R-:W-:Y:S01]  /*06f0*/  NOP ;  /* 0x0000000000007918 */ /* 0x01efe20000000000 */
.L_x_3:
[----:B0-----:R-:W-:Y:S05]  /*0700*/  BSYNC B0 ;  /* 0x0000000000007941 */ /* 0x001fea0003800000 */
.L_x_2:
[----:B------:R-:W0:Y:S01]  /*0710*/  SHFL.IDX PT, R0, R0, RZ, 0x1f ;  /* 0x00001fff00007589 */ /* 0x000e2200000e0000 */
[----:B------:R-:W-:Y:S01]  /*0720*/  ELECT P0, URZ, PT ;  /* 0x00000000003f782f */ /* 0x000fe20003800000 */
[----:B------:R-:W1:Y:S01]  /*0730*/  LDC R2, c[0x0][0x65c] ;  /* 0x00019700ff027b82 */ /* 0x000e620000000800 */
[----:B------:R-:W-:Y:S01]  /*0740*/  SHF.R.S32.HI R7, RZ, 0x1f, R4 ;  /* 0x0000001fff077819 */ /* 0x000fe20000011404 */
[----:B------:R-:W2:Y:S01]  /*0750*/  S2R R5, SR_CTAID.Y ;  /* 0x0000000000057919 */ /* 0x000ea20000002600 */
[----:B------:R-:W-:Y:S01]  /*0760*/  UMOV UR4, 0x20 ;  /* 0x0000002000047882 */ /* 0x000fe20000000000 */
[----:B------:R-:W-:Y:S01]  /*0770*/  NOP ;  /* 0x0000000000007918 */ /* 0x000fe20000000000 */
[----:B------:R-:W-:Y:S01]  /*0780*/  LEA.HI R7, R7, R4, RZ, 0x2 ;  /* 0x0000000407077211 */ /* 0x000fe200078f10ff */
[----:B------:R-:W3:Y:S01]  /*0790*/  S2R R6, SR_CTAID.X ;  /* 0x0000000000067919 */ /* 0x000ee20000002500 */
[----:B------:R-:W-:Y:S01]  /*07a0*/  ISETP.NE.AND P2, PT, R10, RZ, PT ;  /* 0x000000ff0a00720c */ /* 0x000fe20003f45270 */
[----:B------:R-:W-:Y:S01]  /*07b0*/  NOP ;  /* 0x0000000000007918 */ /* 0x000fe20000000000 */
[----:B------:R-:W-:-:S02]  /*07c0*/  LOP3.LUT R7, R7, 0xfffffffc, RZ, 0xc0, !PT ;  /* 0xfffffffc07077812 */ /* 0x000fc400078ec0ff */
[----:B0-----:R-:W-:Y:S02]  /*07d0*/  ISETP.NE.OR P0, PT, R0, RZ, !P0 ;  /* 0x000000ff0000720c */ /* 0x001fe40004705670 */
[----:B-1----:R-:W-:-:S04]  /*07e0*/  ISETP.NE.AND P3, PT, R2, 0x1, PT ;  /* 0x000000010200780c */ /* 0x002fc80003f65270 */
[----:B------:R-:W-:Y:S01]  /*07f0*/  P2R R0, PR, RZ, 0x8 ;  /* 0x00000008ff007803 */ /* 0x000fe20000000000 */
[----:B------:R-:W-:Y:S01]  /*0800*/  IMAD.IADD R0, R4, 0x1, -R7 ;  /* 0x0000000104007824 */ /* 0x000fe200078e0a07 */
[----:B------:R-:W-:Y:S01]  /*0810*/  LOP3.LUT R4, R3, 0x7f, RZ, 0xc0, !PT ;  /* 0x0000007f03047812 */ /* 0x000fe200078ec0ff */
[----:B------:R-:W-:-:S03]  /*0820*/  IMAD.MOV.U32 R7, RZ, RZ, RZ ;  /* 0x000000ffff077224 */ /* 0x000fc600078e00ff */
[----:B------:R-:W-:Y:S01]  /*0830*/  ISETP.NE.AND P1, PT, R0, 0x3, PT ;  /* 0x000000030000780c */ /* 0x000fe20003f25270 */
[----:B------:R-:W-:Y:S01]  /*0840*/  VOTEU.ALL UP0, P0 ;  /* 0x00000000003f7886 */ /* 0x000fe20000000000 */
[----:B------:R-:W-:Y:S01]  /*0850*/  VOTEU.ALL UP1, P0 ;  /* 0x00000000003f7886 */ /* 0x000fe20000020000 */
[----:B------:R-:W3:Y:S01]  /*0860*/  @P3 LDC R17, c[0x0][0x10] ;  /* 0x00000400ff113b82 */ /* 0x000ee20000000800 */
[----:B--2---:R-:W-:Y:S02]  /*0870*/  @P3 IMAD.MOV.U32 R8, RZ, RZ, R5 ;  /* 0x000000ffff083224 */ /* 0x004fe400078e0005 */
[----:B------:R-:W-:Y:S01]  /*0880*/  @!UP0 UMOV UR6, 0x400 ;  /* 0x0000040000068882 */ /* 0x000fe20000000000 */
[----:B------:R-:W-:-:S04]  /*0890*/  @!UP0 UIADD3 UR4, -UR4, 0x100000, URZ ;  /* 0x0010000004048890 */ /* 0x000fc8000fffe13f */
[----:B------:R-:W-:Y:S02]  /*08a0*/  @!UP0 USHF.L.U32 UR5, UR4, 0xb, URZ ;  /* 0x0000000b04058899 */ /* 0x000fe4000800063f */
[----:B------:R-:W-:Y:S01]  /*08b0*/  @!UP0 USHF.L.U32 UR4, UR4, 0x1, URZ ;  /* 0x0000000104048899 */ /* 0x000fe2000800063f */
[----:B------:R-:W-:Y:S01]  /*08c0*/  @P3 IMAD.MOV.U32 R9, RZ, RZ, RZ ;  /* 0x000000ffff093224 */ /* 0x000fe200078e00ff */
[----:B------:R-:W0:Y:S08]  /*08d0*/  @!UP0 S2UR UR7, SR_CgaCtaId ;  /* 0x00000000000789c3 */ /* 0x000e300000008800 */
[----:B------:R-:W1:Y:S01]  /*08e0*/  @!P3 LDC R11, c[0x0][0xc] ;  /* 0x00000300ff0bbb82 */ /* 0x000e620000000800 */
[----:B---3--:R-:W-:Y:S01]  /*08f0*/  @P3 IMAD.WIDE.U32 R16, R6, R17, R8 ;  /* 0x0000001106103225 */ /* 0x008fe200078e0008 */
[----:B0-----:R-:W-:Y:S01]  /*0900*/  @!UP0 ULEA UR8, UR7, UR6, 0x18 ;  /* 0x0000000607088291 */ /* 0x001fe2000f8ec03f */
[----:B------:R-:W-:-:S02]  /*0910*/  VOTEU.ALL UP0, P0 ;  /* 0x00000000003f7886 */ /* 0x000fc40000000000 */
[----:B------:R-:W-:Y:S01]  /*0920*/  ULDC UR6, c[0x0][0xc] ;  /* 0x0000030000067ab9 */ /* 0x000fe20000000800 */
[----:B------:R-:W-:Y:S01]  /*0930*/  ISETP.EQ.OR P0, PT, R0, RZ, !P1 ;  /* 0x000000ff0000720c */ /* 0x000fe20004f02670 */
[----:B------:R-:W-:-:S03]  /*0940*/  ULDC UR7, c[0x0][0x10] ;  /* 0x0000040000077ab9 */ /* 0x000fc60000000800 */
[C---:B------:R-:W-:Y:S01]  /*0950*/  ISETP.EQ.AND P0, PT, R10.reuse, RZ, P0 ;  /* 0x000000ff0a00720c */ /* 0x040fe20000702270 */
[----:B------:R-:W-:Y:S02]  /*0960*/  VIADD R10, R10, 0xffffffff ;  /* 0xffffffff0a0a7836 */ /* 0x000fe40000000000 */
[----:B-1----:R-:W-:Y:S01]  /*0970*/  @!P3 IMAD.WIDE.U32 R8, R11, R5, R6 ;  /* 0x000000050b08b225 */ /* 0x002fe200078e0006 */
[----:B------:R-:W0:Y:S02]  /*0980*/  FENCE.VIEW.ASYNC.S ;  /* 0x00000000000073c6 */ /* 0x000e240000000000 */
[----:B0-----:R-:W0:Y:S01]  /*0990*/  @!UP0 SYNCS.EXCH.64 URZ, [UR8+0x260], UR4 ;  /* 0x00026004083f85b2 */ /* 0x001e220008000100 */
[----:B------:R-:W-:Y:S01]  /*09a0*/  SEL R18, RZ, 0x1, !P0 ;  /* 0x00000001ff127807 */ /* 0x000fe20004000000 */
[----:B------:R-:W-:Y:S01]  /*09b0*/  @P3 IMAD.MOV.U32 R11, RZ, RZ, RZ ;  /* 0x000000ffff0b3224 */ /* 0x000fe200078e00ff */
[----:B------:R-:W-:Y:S01]  /*09c0*/  ISETP.GE.U32.AND P1, PT, R10, 0x2, PT ;  /* 0x000000020a00780c */ /* 0x000fe20003f26070 */
[----:B------:R-:W-:-:S02]  /*09d0*/  @!P3 IMAD.MOV.U32 R16, RZ, RZ, R8 ;  /* 0x000000ffff10b224 */ /* 0x000fc400078e0008 */
[----:B------:R-:W-:Y:S01]  /*09e0*/  @P3 IMAD.IADD R17, R17, 0x1, R11 ;  /* 0x0000000111113824 */ /* 0x000fe200078e020b */
[----:B------:R-:W-:Y:S01]  /*09f0*/  SEL R18, R18, 0x2, P1 ;  /* 0x0000000212127807 */ /* 0x000fe20000800000 */
[----:B------:R-:W-:Y:S01]  /*0a00*/  @!P3 IMAD.MOV.U32 R17, RZ, RZ, R9 ;  /* 0x000000ffff11b224 */ /* 0x000fe200078e0009 */
[----:B------:R1:W0:Y:S01]  /*0a10*/  @!UP1 SYNCS.EXCH.64 URZ, [UR8+0x268], UR4 ;  /* 0x00026804083f95b2 */ /* 0x0002220008000100 */
[----:B------:R-:W-:Y:S01]  /*0a20*/  NOP ;  /* 0x0000000000007918 */ /* 0x000fe20000000000 */
[----:B-1----:R-:W-:-:S03]  /*0a30*/  UIMAD.WIDE.U32 UR4, UR6, UR7, URZ ;  /* 0x00000007060472a5 */ /* 0x002fc6000f8e003f */
[----:B------:R-:W-:Y:S02]  /*0a40*/  ULDC UR6, c[0x0][0x14] ;  /* 0x0000050000067ab9 */ /* 0x000fe40000000800 */
[----:B------:R-:W-:Y:S02]  /*0a50*/  UIMAD.WIDE.U32 UR36, UR4, UR6, URZ ;  /* 0x00000006042472a5 */ /* 0x000fe4000f8e003f */
[----:B------:R-:W-:-:S04]  /*0a60*/  UIMAD UR42, UR5, UR6, URZ ;  /* 0x00000006052a72a4 */ /* 0x000fc8000f8e023f */
[----:B------:R-:W-:Y:S01]  /*0a70*/  UIADD3 UR42, UR37, UR42, URZ ;  /* 0x0000002a252a7290 */ /* 0x000fe2000fffe03f */
[----:B0-----:R-:W-:Y:S06]  /*0a80*/  BAR.SYNC.DEFER_BLOCKING 0x0 ;  /* 0x0000000000007b1d */ /* 0x001fec0000010000 */
[----:B------:R-:W-:Y:S05]  /*0a90*/  @!P2 BRA `(.L_x_4) ;  /* 0x000000380000a947 */ /* 0x000fea0003800000 */
[----:B------:R-:W-:-:S13]  /*0aa0*/  ISETP.GT.U32.AND P0, PT, R10, 0x1, PT ;  /* 0x000000010a00780c */ /* 0x000fda0003f04070 */
[----:B------:R-:W-:Y:S05]  /*0ab0*/  @P0 EXIT ;  /* 0x000000000000094d */ /* 0x000fea0003800000 */
[----:B------:R-:W-:Y:S01]  /*0ac0*/  ULDC.64 UR4, c[0x0][0x650] ;  /* 0x0001940000047ab9 */ /* 0x000fe20000000a00 */
[----:B------:R-:W-:Y:S01]  /*0ad0*/  PRMT R0, RZ, 0x7610, R0 ;  /* 0x00007610ff007816 */ /* 0x000fe20000000000 */
[----:B------:R-:W-:Y:S01]  /*0ae0*/  IMAD.MOV.U32 R67, RZ, RZ, -0x1 ;  /* 0xffffffffff437424 */ /* 0x000fe200078e00ff */
[----:B------:R-:W-:Y:S01]  /*0af0*/  ISETP.GE.U32.AND P0, PT, R16, UR4, PT ;  /* 0x0000000410007c0c */ /* 0x000fe2000bf06070 */
[----:B------:R-:W-:Y:S02]  /*0b00*/  IMAD.MOV.U32 R66, RZ, RZ, -0x1 ;  /* 0xffffffffff427424 */ /* 0x000fe400078e00ff */
[----:B------:R-:W-:Y:S01]  /*0b10*/  IMAD.MOV.U32 R65, RZ, RZ, -0x1 ;  /* 0xffffffffff417424 */ /* 0x000fe200078e00ff */
[----:B------:R-:W-:-:S13]  /*0b20*/  ISETP.GE.U32.AND.EX P0, PT, R17, UR5, PT, P0 ;  /* 0x0000000511007c0c */ /* 0x000fda000bf06100 */
[----:B------:R-:W-:Y:S05]  /*0b30*/  @P0 BRA `(.L_x_5) ;  /* 0x0000000400540947 */ /* 0x000fea0003800000 */
[----:B------:R-:W0:Y:S01]  /*0b40*/  LDC.64 R20, c[0x0][0x628] ;  /* 0x00018a00ff147b82 */ /* 0x000e220000000a00 */
[----:B------:R-:W-:Y:S02]  /*0b50*/  IMAD.MOV.U32 R8, RZ, RZ, R16 ;  /* 0x000000ffff087224 */ /* 0x000fe400078e0010 */
[----:B------:R-:W-:-:S05]  /*0b60*/  IMAD.MOV.U32 R9, RZ, RZ, R17 ;  /* 0x000000ffff097224 */ /* 0x000fca00078e0011 */
[----:B------:R-:W1:Y:S08]  /*0b70*/  LDC R0, c[0x0][0x630] ;  /* 0x00018c00ff007b82 */ /* 0x000e700000000800 */
[----:B------:R-:W2:Y:S01]  /*0b80*/  LDC.64 R22, c[0x0][0x620] ;  /* 0x00018800ff167b82 */ /* 0x000ea20000000a00 */
[----:B0-----:R-:W-:-:S04]  /*0b90*/  ISETP.NE.U32.AND P0, PT, R20, RZ, PT ;  /* 0x000000ff1400720c */ /* 0x001fc80003f05070 */
[----:B------:R-:W-:-:S13]  /*0ba0*/  ISETP.NE.AND.EX P0, PT, R21, RZ, PT, P0 ;  /* 0x000000ff1500720c */ /* 0x000fda0003f05300 */
[----:B-12---:R-:W-:Y:S05]  /*0bb0*/  @!P0 BRA `(.L_x_6) ;  /* 0x0000000000288947 */ /* 0x006fea0003800000 */
[----:B------:R-:W0:Y:S02]  /*0bc0*/  LDC R13, c[0x0][0x634] ;  /* 0x00018d00ff0d7b82 */ /* 0x000e240000000800 */
[----:B0-----:R-:W-:-:S05]  /*0bd0*/  IADD3 R13, P0, R16, R13, RZ ;  /* 0x0000000d100d7210 */ /* 0x001fca0007f1e0ff */
[----:B------:R-:W-:-:S04]  /*0be0*/  IMAD.X R15, RZ, RZ, R17, P0 ;  /* 0x000000ffff0f7224 */ /* 0x000fc800000e0611 */
[----:B------:R-:W-:-:S04]  /*0bf0*/  IMAD.WIDE.U32 R8, R15, R20, RZ ;  /* 0x000000140f087225 */ /* 0x000fc800078e00ff */
[----:B------:R-:W-:-:S04]  /*0c00*/  IMAD.WIDE.U32 R10, P0, R13, R21, R8 ;  /* 0x000000150d0a7225 */ /* 0x000fc80007800008 */
[----:B------:R-:W-:-:S04]  /*0c10*/  IMAD.WIDE.U32 R8, R13, R20, RZ ;  /* 0x000000140d087225 */ /* 0x000fc800078e00ff */
[----:B------:R-:W-:Y:S01]  /*0c20*/  IMAD.X R13, RZ, RZ, RZ, P0 ;  /* 0x000000ffff0d7224 */ /* 0x000fe200000e06ff */
[----:B------:R-:W-:Y:S01]  /*0c30*/  IADD3 RZ, P0, R9, R10, RZ ;  /* 0x0000000a09ff7210 */ /* 0x000fe20007f1e0ff */
[----:B------:R-:W-:-:S04]  /*0c40*/  IMAD.MOV.U32 R12, RZ, RZ, R11 ;  /* 0x000000ffff0c7224 */ /* 0x000fc800078e000b */
[----:B------:R-:W-:-:S08]  /*0c50*/  IMAD.WIDE.U32.X R8, R15, R21, R12, P0 ;  /* 0x000000150f087225 */ /* 0x000fd000000e040c */
.L_x_6:
[-CC-:B------:R-:W-:Y:S01]  /*0c60*/  SHF.R.U64 R65, R8, R0.reuse, R9.reuse ;  /* 0x0000000008417219 */ /* 0x180fe20000001209 */
[----:B------:R-:W0:Y:S01]  /*0c70*/  LDC R12, c[0x0][0x618] ;  /* 0x00018600ff0c7b82 */ /* 0x000e220000000800 */
[----:B------:R-:W-:Y:S01]  /*0c80*/  SHF.R.U32.HI R7, RZ, R0, R9 ;  /* 0x00000000ff077219 */ /* 0x000fe20000011609 */
[----:B------:R-:W-:Y:S01]  /*0c90*/  ULDC UR4, c[0x0][0x150] ;  /* 0x0000540000047ab9 */ /* 0x000fe20000000800 */
[----:B------:R-:W-:Y:S02]  /*0ca0*/  IADD3 R11, P0, RZ, -R65, RZ ;  /* 0x80000041ff0b7210 */ /* 0x000fe40007f1e0ff */
[----:B------:R-:W-:-:S03]  /*0cb0*/  I2FP.F32.U32 R0, R6 ;  /* 0x0000000600007245 */ /* 0x000fc60000201000 */
[----:B------:R-:W1:Y:S01]  /*0cc0*/  LDC.64 R30, c[0x0][0x640] ;  /* 0x00019000ff1e7b82 */ /* 0x000e620000000a00 */
[----:B------:R-:W-:Y:S02]  /*0cd0*/  IMAD.X R13, RZ, RZ, ~R7, P0 ;  /* 0x000000ffff0d7224 */ /* 0x000fe400000e0e07 */
[----:B------:R-:W-:Y:S01]  /*0ce0*/  FMUL R0, R0, UR4 ;  /* 0x0000000400007c20 */ /* 0x000fe20008400000 */
[----:B------:R-:W-:Y:S01]  /*0cf0*/  IMAD.WIDE.U32 R8, R11, R22, R16 ;  /* 0x000000160b087225 */ /* 0x000fe200078e0010 */
[----:B------:R-:W-:-:S03]  /*0d00*/  ULDC UR4, c[0x0][0x154] ;  /* 0x0000550000047ab9 */ /* 0x000fc60000000800 */
[----:B------:R-:W-:Y:S01]  /*0d10*/  IMAD R10, R13, R22, RZ ;  /* 0x000000160d0a7224 */ /* 0x000fe200078e02ff */
[----:B------:R-:W2:Y:S01]  /*0d20*/  LDC R7, c[0x0][0x144] ;  /* 0x00005100ff077b82 */ /* 0x000ea20000000800 */
[----:B------:R-:W3:Y:S02]  /*0d30*/  F2I.U32.TRUNC.NTZ R0, R0 ;  /* 0x0000000000007305 */ /* 0x000ee4000020f000 */
[----:B------:R-:W-:-:S04]  /*0d40*/  IMAD R11, R11, R23, R10 ;  /* 0x000000170b0b7224 */ /* 0x000fc800078e020a */
[----:B------:R-:W-:Y:S01]  /*0d50*/  IMAD.IADD R9, R9, 0x1, R11 ;  /* 0x0000000109097824 */ /* 0x000fe200078e020b */
[----:B------:R-:W4:Y:S01]  /*0d60*/  LDC R24, c[0x0][0x608] ;  /* 0x00018200ff187b82 */ /* 0x000f220000000800 */
[----:B------:R-:W-:-:S03]  /*0d70*/  IMAD.MOV.U32 R11, RZ, RZ, -0x1 ;  /* 0xffffffffff0b7424 */ /* 0x000fc600078e00ff */
[-CC-:B0-----:R-:W-:Y:S02]  /*0d80*/  SHF.R.U64 R22, R8, R12.reuse, R9.reuse ;  /* 0x0000000c08167219 */ /* 0x181fe40000001209 */
[----:B------:R-:W-:Y:S02]  /*0d90*/  I2FP.F32.U32 R8, R5 ;  /* 0x0000000500087245 */ /* 0x000fe40000201000 */
[----:B------:R-:W0:Y:S01]  /*0da0*/  LDC R28, c[0x0][0x658] ;  /* 0x00019600ff1c7b82 */ /* 0x000e220000000800 */
[----:B-1----:R-:W-:Y:S01]  /*0db0*/  ISETP.NE.U32.AND P0, PT, R30, RZ, PT ;  /* 0x000000ff1e00720c */ /* 0x002fe20003f05070 */
[----:B---3--:R-:W-:Y:S02]  /*0dc0*/  IMAD.MOV R10, RZ, RZ, -R0 ;  /* 0x000000ffff0a7224 */ /* 0x008fe400078e0a00 */
[----:B------:R-:W-:Y:S01]  /*0dd0*/  FMUL R8, R8, UR4 ;  /* 0x0000000408087c20 */ /* 0x000fe20008400000 */
[----:B------:R-:W-:Y:S02]  /*0de0*/  SHF.R.U32.HI R9, RZ, R12, R9 ;  /* 0x0000000cff097219 */ /* 0x000fe40000011609 */
[----:B------:R-:W-:Y:S01]  /*0df0*/  ISETP.NE.AND.EX P0, PT, R31, RZ, PT, P0 ;  /* 0x000000ff1f00720c */ /* 0x000fe20003f05300 */
[----:B------:R1:W3:Y:S01]  /*0e00*/  F2I.U32.TRUNC.NTZ R15, R8 ;  /* 0x00000008000f7305 */ /* 0x0002e2000020f000 */
[----:B------:R-:W1:Y:S01]  /*0e10*/  LDC R20, c[0x0][0x148] ;  /* 0x00005200ff147b82 */ /* 0x000e620000000800 */
[----:B--2---:R-:W-:-:S07]  /*0e20*/  IMAD R0, R7, R10, R6 ;  /* 0x0000000a07007224 */ /* 0x004fce00078e0206 */
[----:B------:R-:W2:Y:S01]  /*0e30*/  LDC R26, c[0x0][0x600] ;  /* 0x00018000ff1a7b82 */ /* 0x000ea20000000800 */
[-CC-:B----4-:R-:W-:Y:S02]  /*0e40*/  SHF.R.U64 R32, R22, R24.reuse, R9.reuse ;  /* 0x0000001816207219 */ /* 0x190fe40000001209 */
[----:B------:R-:W-:Y:S01]  /*0e50*/  SHF.R.U32.HI R7, RZ, R24, R9 ;  /* 0x00000018ff077219 */ /* 0x000fe20000011609 */
[----:B------:R-:W-:-:S04]  /*0e60*/  IMAD.MOV.U32 R9, RZ, RZ, 0x1 ;  /* 0x00000001ff097424 */ /* 0x000fc800078e00ff */
[----:B------:R-:W4:Y:S01]  /*0e70*/  LDC R21, c[0x0][0x648] ;  /* 0x00019200ff157b82 */ /* 0x000f220000000800 */
[-C--:B0-----:R-:W-:Y:S02]  /*0e80*/  SHF.L.U32 R6, R11, R28.reuse, RZ ;  /* 0x0000001c0b067219 */ /* 0x081fe400000006ff */
[--C-:B------:R-:W-:Y:S02]  /*0e90*/  SHF.R.U64 R24, R32, R28, R7.reuse ;  /* 0x0000001c20187219 */ /* 0x100fe40000001207 */
[----:B------:R-:W-:Y:S02]  /*0ea0*/  LOP3.LUT R13, RZ, R6, RZ, 0x33, !PT ;  /* 0x00000006ff0d7212 */ /* 0x000fe400078e33ff */
[-C--:B------:R-:W-:Y:S01]  /*0eb0*/  SHF.R.U32.HI R7, RZ, R28.reuse, R7 ;  /* 0x0000001cff077219 */ /* 0x080fe20000011607 */
[----:B------:R-:W0:Y:S01]  /*0ec0*/  LDC R23, c[0x0][0x638] ;  /* 0x00018e00ff177b82 */ /* 0x000e220000000800 */
[----:B------:R-:W-:Y:S01]  /*0ed0*/  SHF.L.U32 R12, R9, R28, RZ ;  /* 0x0000001c090c7219 */ /* 0x000fe200000006ff */
[----:B------:R-:W-:-:S06]  /*0ee0*/  IMAD.MOV.U32 R6, RZ, RZ, R24 ;  /* 0x000000ffff067224 */ /* 0x000fcc00078e0018 */
[----:B------:R-:W0:Y:S01]  /*0ef0*/  LDC R67, c[0x0][0x610] ;  /* 0x00018400ff437b82 */ /* 0x000e220000000800 */
[----:B-1-3--:R-:W-:Y:S05]  /*0f00*/  @!P0 BRA `(.L_x_7) ;  /* 0x0000000000288947 */ /* 0x00afea0003800000 */
[----:B------:R-:W1:Y:S02]  /*0f10*/  LDC R11, c[0x0][0x64c] ;  /* 0x00019300ff0b7b82 */ /* 0x000e640000000800 */
[----:B-1----:R-:W-:-:S05]  /*0f20*/  IADD3 R11, P0, R24, R11, RZ ;  /* 0x0000000b180b7210 */ /* 0x002fca0007f1e0ff */
        /* <DEDUP_REMOVED lines=8> */
.L_x_7:
[----:B----4-:R-:W-:Y:S01]  /*0fb0*/  SHF.R.U64 R6, R6, R21, R7 ;  /* 0x0000001506067219 */ /* 0x010fe20000001207 */
[----:B--2---:R-:W-:Y:S01]  /*0fc0*/  VIADD R7, R26, 0xffffffff ;  /* 0xffffffff1a077836 */ /* 0x004fe20000000000 */
[----:B------:R-:W-:Y:S01]  /*0fd0*/  LOP3.LUT R13, R32, R13, RZ, 0xc0, !PT ;  /* 0x0000000d200d7212 */ /* 0x000fe200078ec0ff */
[----:B------:R-:W-:Y:S02]  /*0fe0*/  IMAD.MOV R15, RZ, RZ, -R15 ;  /* 0x000000ffff0f7224 */ /* 0x000fe400078e0a0f */
[----:B------:R-:W-:Y:S02]  /*0ff0*/  IMAD.MOV R8, RZ, RZ, -R6 ;  /* 0x000000ffff087224 */ /* 0x000fe400078e0a06 */
[----:B------:R-:W-:Y:S01]  /*1000*/  IMAD R13, R12, R6, R13 ;  /* 0x000000060c0d7224 */ /* 0x000fe200078e020d */
[----:B------:R-:W-:Y:S01]  /*1010*/  LOP3.LUT R6, R22, R7, RZ, 0xc0, !PT ;  /* 0x0000000716067212 */ /* 0x000fe200078ec0ff */
[----:B------:R-:W-:Y:S02]  /*1020*/  @P3 IMAD R0, R20, R15, R5 ;  /* 0x0000000f14003224 */ /* 0x000fe400078e0205 */
[----:B0-----:R-:W-:-:S02]  /*1030*/  IMAD R5, R8, R23, R24 ;  /* 0x0000001708057224 */ /* 0x001fc400078e0218 */
[----:B------:R-:W-:Y:S02]  /*1040*/  IMAD R67, R13, R67, R0 ;  /* 0x000000430d437224 */ /* 0x000fe400078e0200 */
[----:B------:R-:W-:Y:S02]  /*1050*/  IMAD R6, R5, R26, R6 ;  /* 0x0000001a05067224 */ /* 0x000fe400078e0206 */
[----:B------:R-:W-:-:S03]  /*1060*/  IMAD.MOV.U32 R0, RZ, RZ, 0x1 ;  /* 0x00000001ff007424 */ /* 0x000fc600078e00ff */
[----:B------:R-:W-:Y:S02]  /*1070*/  SEL R66, R6, R67, !P3 ;  /* 0x0000004306427207 */ /* 0x000fe40005800000 */
[----:B------:R-:W-:-:S07]  /*1080*/  SEL R67, R67, R6, !P3 ;  /* 0x0000000643437207 */ /* 0x000fce0005800000 */
.L_x_5:
[----:B------:R-:W-:-:S08]  /*1090*/  NOP ;  /* 0x0000000000007918 */ /* 0x000fd00000000000 */
[----:B------:R-:W0:Y:S02]  /*10a0*/  USETMAXREG.TRY_ALLOC.CTAPOOL UP0, 0xe8 ;  /* 0x000000e8000079c8 */ /* 0x000e240008000600 */
[----:B0-----:R-:W-:-:S13]  /*10b0*/  PLOP3.LUT P0, PT, PT, PT, UP0, 0x80, 0x0 ;  /* 0x000000000000781c */ /* 0x001fda0003f0f008 */
[----:B------:R-:W-:Y:S05]  /*10c0*/  @!P0 BRA `(.L_x_5) ;  /* 0xfffffffc00f08947 */ /* 0x000fea000383ffff */
[----:B------:R-:W-:Y:S01]  /*10d0*/  ULDC.64 UR4, c[0x0][0x598] ;  /* 0x0001660000047ab9 */ /* 0x000fe20000000a00 */
[----:B------:R-:W-:Y:S01]  /*10e0*/  ULDC.64 UR38, c[0x0][0x208] ;  /* 0x0000820000267ab9 */ /* 0x000fe20000000a00 */
[----:B------:R-:W-:-:S04]  /*10f0*/  ISETP.NE.U32.AND P0, PT, RZ, UR4, PT ;  /* 0x00000004ff007c0c */ /* 0x000fc8000bf05070 */
[----:B------:R-:W-:-:S13]  /*1100*/  ISETP.NE.AND.EX P0, PT, RZ, UR5, PT, P0 ;  /* 0x00000005ff007c0c */ /* 0x000fda000bf05300 */
[----:B------:R-:W-:Y:S05]  /*1110*/  @!P0 BRA `(.L_x_8) ;  /* 0x00000000001c8947 */ /* 0x000fea0003800000 */
[----:B------:R-:W0:Y:S02]  /*1120*/  LDC.64 R6, c[0x0][0x598] ;  /* 0x00016600ff067b82 */ /* 0x000e240000000a00 */
[----:B0-----:R-:W2:Y:S02]  /*1130*/  LDG.E.64 R6, desc[UR38][R6.64] ;  /* 0x0000002606067981 */ /* 0x001ea4000c1e1b00 */
[----:B--2---:R-:W-:-:S04]  /*1140*/  ISETP.NE.U32.AND P0, PT, R6, RZ, PT ;  /* 0x000000ff0600720c */ /* 0x004fc80003f05070 */
[----:B------:R-:W-:-:S13]  /*1150*/  ISETP.NE.AND.EX P0, PT, R7, RZ, PT, P0 ;  /* 0x000000ff0700720c */ /* 0x000fda0003f05300 */
[----:B------:R-:W-:Y:S05]  /*1160*/  @!P0 BRA `(.L_x_8) ;  /* 0x0000000000088947 */ /* 0x000fea0003800000 */
[----:B------:R0:W5:Y:S01]  /*1170*/  LD.E R19, desc[UR38][R6.64] ;  /* 0x0000002606137980 */ /* 0x000162000c101900 */
[----:B------:R-:W-:Y:S05]  /*1180*/  BRA `(.L_x_9) ;  /* 0x0000000000247947 */ /* 0x000fea0003800000 */
.L_x_8:
[----:B------:R-:W-:Y:S02]  /*1190*/  ULDC.64 UR4, c[0x0][0x588] ;  /* 0x0001620000047ab9 */ /* 0x000fe40000000a00 */
[----:B------:R-:W-:-:S04]  /*11a0*/  ISETP.NE.U32.AND P0, PT, RZ, UR4, PT ;  /* 0x00000004ff007c0c */ /* 0x000fc8000bf05070 */
[----:B------:R-:W-:-:S13]  /*11b0*/  ISETP.NE.AND.EX P0, PT, RZ, UR5, PT, P0 ;  /* 0x00000005ff007c0c */ /* 0x000fda000bf05300 */
[----:B------:R-:W-:Y:S05]  /*11c0*/  @!P0 BRA `(.L_x_10) ;  /* 0x00000000000c8947 */ /* 0x000fea0003800000 */
[----:B------:R-:W0:Y:S02]  /*11d0*/  LDC.64 R6, c[0x0][0x588] ;  /* 0x00016200ff067b82 */ /* 0x000e240000000a00 */
[----:B0-----:R1:W5:Y:S01]  /*11e0*/  LDG.E R19, desc[UR38][R6.64] ;  /* 0x0000002606137981 */ /* 0x001362000c1e1900 */
[----:B------:R-:W-:Y:S05]  /*11f0*/  BRA `(.L_x_9) ;  /* 0x0000000000087947 */ /* 0x000fea0003800000 */
.L_x_10:
[----:B------:R-:W-:Y:S02]  /*1200*/  ULDC UR4, c[0x0][0x580] ;  /* 0x0001600000047ab9 */ /* 0x000fe40000000800 */
[----:B------:R-:W-:-:S07]  /*1210*/  IMAD.U32 R19, RZ, RZ, UR4 ;  /* 0x00000004ff137e24 */ /* 0x000fce000f8e00ff */
.L_x_9:
[----:B------:R-:W-:Y:S02]  /*1220*/  ULDC.64 UR4, c[0x0][0x5a0] ;  /* 0x0001680000047ab9 */ /* 0x000fe40000000a00 */
[----:B------:R-:W-:-:S04]  /*1230*/  ISETP.NE.U32.AND P0, PT, RZ, UR4, PT ;  /* 0x00000004ff007c0c */ /* 0x000fc8000bf05070 */
[----:B------:R-:W-:-:S13]  /*1240*/  ISETP.NE.AND.EX P0, PT, RZ, UR5, PT, P0 ;  /* 0x00000005ff007c0c */ /* 0x000fda000bf05300 */
[----:B------:R-:W-:Y:S05]  /*1250*/  @!P0 BRA `(.L_x_11) ;  /* 0x00000000001c8947 */ /* 0x000fea0003800000 */
[----:B01----:R-:W0:Y:S02]  /*1260*/  LDC.64 R6, c[0x0][0x5a0] ;  /* 0x00016800ff067b82 */ /* 0x003e240000000a00 */
[----:B0-----:R-:W2:Y:S02]  /*1270*/  LDG.E.64 R6, desc[UR38][R6.64] ;  /* 0x0000002606067981 */ /* 0x001ea4000c1e1b00 */
[----:B--2---:R-:W-:-:S04]  /*1280*/  ISETP.NE.U32.AND P0, PT, R6, RZ, PT ;  /* 0x000000ff0600720c */ /* 0x004fc80003f05070 */
[----:B------:R-:W-:-:S13]  /*1290*/  ISETP.NE.AND.EX P0, PT, R7, RZ, PT, P0 ;  /* 0x000000ff0700720c */ /* 0x000fda0003f05300 */
[----:B------:R-:W-:Y:S05]  /*12a0*/  @!P0 BRA `(.L_x_11) ;  /* 0x0000000000088947 */ /* 0x000fea0003800000 */
[----:B------:R0:W5:Y:S01]  /*12b0*/  LD.E R56, desc[UR38][R6.64] ;  /* 0x0000002606387980 */ /* 0x000162000c101900 */
[----:B------:R-:W-:Y:S05]  /*12c0*/  BRA `(.L_x_12) ;  /* 0x0000000000247947 */ /* 0x000fea0003800000 */
.L_x_11:
[----:B------:R-:W-:Y:S02]  /*12d0*/  ULDC.64 UR4, c[0x0][0x590] ;  /* 0x0001640000047ab9 */ /* 0x000fe40000000a00 */
[----:B------:R-:W-:-:S04]  /*12e0*/  ISETP.NE.U32.AND P0, PT, RZ, UR4, PT ;  /* 0x00000004ff007c0c */ /* 0x000fc8000bf05070 */
[----:B------:R-:W-:-:S13]  /*12f0*/  ISETP.NE.AND.EX P0, PT, RZ, UR5, PT, P0 ;  /* 0x00000005ff007c0c */ /* 0x000fda000bf05300 */
[----:B------:R-:W-:Y:S05]  /*1300*/  @!P0 BRA `(.L_x_13) ;  /* 0x00000000000c8947 */ /* 0x000fea0003800000 */
[----:B------:R-:W2:Y:S02]  /*1310*/  LDC.64 R56, c[0x0][0x590] ;  /* 0x00016400ff387b82 */ /* 0x000ea40000000a00 */
[----:B--2---:R2:W5:Y:S01]  /*1320*/  LDG.E R56, desc[UR38][R56.64] ;  /* 0x0000002638387981 */ /* 0x004562000c1e1900 */
[----:B------:R-:W-:Y:S05]  /*1330*/  BRA `(.L_x_12) ;  /* 0x0000000000087947 */ /* 0x000fea0003800000 */
.L_x_13:
[----:B------:R-:W-:Y:S02]  /*1340*/  ULDC UR4, c[0x0][0x584] ;  /* 0x0001610000047ab9 */ /* 0x000fe40000000800 */
[----:B------:R-:W-:-:S07]  /*1350*/  IMAD.U32 R56, RZ, RZ, UR4 ;  /* 0x00000004ff387e24 */ /* 0x000fce000f8e00ff */
.L_x_12:
[----:B------:R-:W-:-:S13]  /*1360*/  LOP3.LUT P0, RZ, R0, 0xff, RZ, 0xc0, !PT ;  /* 0x000000ff00ff7812 */ /* 0x000fda000780c0ff */
[----:B------:R-:W-:Y:S05]  /*1370*/  @!P0 EXIT ;  /* 0x000000000000894d */ /* 0x000fea0003800000 */
[----:B------:R-:W3:Y:S01]  /*1380*/  LDC R58, c[0x0][0x658] ;  /* 0x00019600ff3a7b82 */ /* 0x000ee20000000800 */
[----:B------:R-:W-:Y:S01]  /*1390*/  ULDC.64 UR6, c[0x0][0x288] ;  /* 0x0000a20000067ab9 */ /* 0x000fe20000000a00 */
[----:B------:R-:W-:Y:S01]  /*13a0*/  LOP3.LUT R14, R14, 0x1, RZ, 0xc0, !PT ;  /* 0x000000010e0e7812 */ /* 0x000fe200078ec0ff */
[----:B------:R-:W-:Y:S01]  /*13b0*/  UIADD3 UR4, UR7, 0x1f, URZ ;  /* 0x0000001f07047890 */ /* 0x000fe2000fffe03f */
[----:B------:R-:W-:Y:S01]  /*13c0*/  SHF.R.U32.HI R0, RZ, 0x2, R3 ;  /* 0x00000002ff007819 */ /* 0x000fe20000011603 */
[----:B01----:R-:W-:Y:S01]  /*13d0*/  IMAD.MOV.U32 R7, RZ, RZ, -0x1 ;  /* 0xffffffffff077424 */ /* 0x003fe200078e00ff */
[----:B------:R-:W-:Y:S01]  /*13e0*/  SHF.R.U32.HI R4, RZ, 0x1, R4 ;  /* 0x00000001ff047819 */ /* 0x000fe20000011604 */
[----:B------:R-:W-:Y:S01]  /*13f0*/  USHF.R.S32.HI UR5, URZ, 0x1f, UR4 ;  /* 0x0000001f3f057899 */ /* 0x000fe20008011404 */
[----:B------:R-:W0:Y:S01]  /*1400*/  LDC R61, c[0x0][0x600] ;  /* 0x00018000ff3d7b82 */ /* 0x000e220000000800 */
[----:B------:R-:W-:Y:S01]  /*1410*/  IMAD.SHL.U32 R5, R14, 0x40, RZ ;  /* 0x000000400e057824 */ /* 0x000fe200078e00ff */
[----:B------:R-:W-:Y:S01]  /*1420*/  LOP3.LUT R0, R0, 0x7, RZ, 0xc0, !PT ;  /* 0x0000000700007812 */ /* 0x000fe200078ec0ff */
[----:B------:R-:W-:Y:S01]  /*1430*/  ULEA.HI UR5, UR5, UR4, URZ, 0x5 ;  /* 0x0000000405057291 */ /* 0x000fe2000f8f283f */
[----:B------:R-:W-:Y:S01]  /*1440*/  LOP3.LUT R23, R4, 0x30, RZ, 0xc0, !PT ;  /* 0x0000003004177812 */ /* 0x000fe200078ec0ff */
[----:B------:R-:W-:Y:S01]  /*1450*/  IMAD.MOV.U32 R9, RZ, RZ, 0x1 ;  /* 0x00000001ff097424 */ /* 0x000fe200078e00ff */
[--C-:B------:R-:W-:Y:S01]  /*1460*/  LOP3.LUT R22, R5, 0x40, R0.reuse, 0xe2, !PT ;  /* 0x0000004005167812 */ /* 0x100fe200078ee200 */
[----:B------:R-:W-:Y:S01]  /*1470*/  USHF.R.S32.HI UR43, URZ, 0x5, UR5 ;  /* 0x000000053f2b7899 */ /* 0x000fe20008011405 */
[-C--:B------:R-:W-:Y:S01]  /*1480*/  IADD3 R5, RZ, -R23.reuse, -R0 ;  /* 0x80000017ff057210 */ /* 0x080fe20007ffe800 */
[----:B------:R-:W-:Y:S01]  /*1490*/  IMAD.U32 R6, RZ, RZ, UR6 ;  /* 0x00000006ff067e24 */ /* 0x000fe2000f8e00ff */
[C---:B--2---:R-:W-:Y:S01]  /*14a0*/  LOP3.LUT R57, R3.reuse, 0x3, RZ, 0xc0, !PT ;  /* 0x0000000303397812 */ /* 0x044fe200078ec0ff */
[----:B------:R-:W-:Y:S01]  /*14b0*/  UISETP.LT.AND UP0, UPT, UR43, 0x1, UPT ;  /* 0x000000012b00788c */ /* 0x000fe2000bf01270 */
[----:B------:R-:W-:Y:S01]  /*14c0*/  LOP3.LUT R60, R3, 0x80, RZ, 0xc0, !PT ;  /* 0x00000080033c7812 */ /* 0x000fe200078ec0ff */
[----:B------:R-:W-:Y:S01]  /*14d0*/  IMAD R5, R14, -0x40, R5 ;  /* 0xffffffc00e057824 */ /* 0x000fe200078e0205 */
[----:B------:R-:W-:Y:S01]  /*14e0*/  ULDC UR4, c[0x0][0x284] ;  /* 0x0000a10000047ab9 */ /* 0x000fe20000000800 */
[----:B------:R-:W-:Y:S01]  /*14f0*/  LOP3.LUT R22, R22, R23, RZ, 0xfc, !PT ;  /* 0x0000001716167212 */ /* 0x000fe200078efcff */
[----:B------:R-:W-:Y:S01]  /*1500*/  USEL UR44, UR43, 0x1, UP0 ;  /* 0x000000012b2c7887 */ /* 0x000fe20008000000 */
[-C--:B---3--:R-:W-:Y:S01]  /*1510*/  SHF.L.U32 R7, R7, R58.reuse, RZ ;  /* 0x0000003a07077219 */ /* 0x088fe200000006ff */
[----:B------:R-:W-:Y:S01]  /*1520*/  IMAD R57, R57, -0x2, R6 ;  /* 0xfffffffe39397824 */ /* 0x000fe200078e0206 */
[----:B------:R-:W-:Y:S01]  /*1530*/  SHF.L.U32 R58, R9, R58, RZ ;  /* 0x0000003a093a7219 */ /* 0x000fe200000006ff */
[----:B------:R-:W-:Y:S01]  /*1540*/  IMAD.SHL.U32 R59, R3, 0x2, RZ ;  /* 0x00000002033b7824 */ /* 0x000fe200078e00ff */
[----:B------:R-:W-:Y:S01]  /*1550*/  SHF.R.U32.HI R60, RZ, 0x7, R60 ;  /* 0x00000007ff3c7819 */ /* 0x000fe2000001163c */
[----:B------:R-:W-:Y:S01]  /*1560*/  VIADD R63, R5, UR4 ;  /* 0x00000004053f7c36 */ /* 0x000fe20008000000 */
[----:B------:R-:W-:Y:S01]  /*1570*/  LOP3.LUT R62, RZ, R7, RZ, 0x33, !PT ;  /* 0x00000007ff3e7212 */ /* 0x000fe200078e33ff */
[----:B0-----:R-:W-:Y:S01]  /*1580*/  VIADD R61, R61, 0xffffffff ;  /* 0xffffffff3d3d7836 */ /* 0x001fe20000000000 */
[----:B------:R-:W-:Y:S01]  /*1590*/  UIADD3 UR44, UR43, -UR44, URZ ;  /* 0x8000002c2b2c7290 */ /* 0x000fe2000fffe03f */
[----:B------:R-:W-:Y:S01]  /*15a0*/  IMAD.MOV.U32 R23, RZ, RZ, RZ ;  /* 0x000000ffff177224 */ /* 0x000fe200078e00ff */
[----:B------:R-:W-:Y:S01]  /*15b0*/  UMOV UR40, URZ ;  /* 0x0000003f00287c82 */ /* 0x000fe20008000000 */
[----:B------:R-:W-:-:S09]  /*15c0*/  UMOV UR41, URZ ;  /* 0x0000003f00297c82 */ /* 0x000fd20008000000 */
.L_x_99:
[----:B0-----:R-:W0:Y:S01]  /*15d0*/  SHFL.IDX PT, R0, R60, RZ, 0x1f ;  /* 0x00001fff3c007589 */ /* 0x001e2200000e0000 */
[----:B------:R-:W1:Y:S01]  /*15e0*/  S2UR UR7, SR_CgaCtaId ;  /* 0x00000000000779c3 */ /* 0x000e620000008800 */
[----:B------:R-:W-:Y:S01]  /*15f0*/  UMOV UR6, 0x400 ;  /* 0x0000040000067882 */ /* 0x000fe20000000000 */
[----:B0-----:R-:W-:Y:S01]  /*1600*/  R2UR UR4, R0 ;  /* 0x00000000000472ca */ /* 0x001fe200000e0000 */
[----:B-1----:R-:W-:-:S12]  /*1610*/  ULEA UR6, UR7, UR6, 0x18 ;  /* 0x0000000607067291 */ /* 0x002fd8000f8ec03f */
[----:B------:R-:W-:-:S04]  /*1620*/  ULEA.HI UR5, UR4, UR4, URZ, 0x1 ;  /* 0x0000000404057291 */ /* 0x000fc8000f8f083f */
[----:B------:R-:W-:-:S04]  /*1630*/  ULOP3.LUT UR5, UR5, 0x1ffffe, URZ, 0xc0, !UPT ;  /* 0x001ffffe05057892 */ /* 0x000fc8000f8ec03f */
[----:B------:R-:W-:-:S03]  /*1640*/  UIADD3 UR5, UR4, -UR5, URZ ;  /* 0x8000000504057290 */ /* 0x000fc6000fffe03f */
[----:B------:R-:W-:Y:S01]  /*1650*/  ULDC UR4, c[0x0][0x28c] ;  /* 0x0000a30000047ab9 */ /* 0x000fe20000000800 */
[----:B------:R-:W-:Y:S01]  /*1660*/  ULEA UR5, UR5, UR6, 0xb ;  /* 0x0000000605057291 */ /* 0x000fe2000f8e583f */
[----:B------:R-:W-:-:S03]  /*1670*/  ISETP.LT.AND P0, PT, RZ, UR4, PT ;  /* 0x00000004ff007c0c */ /* 0x000fc6000bf01270 */
[----:B------:R-:W-:-:S04]  /*1680*/  UIADD3 UR5, UR5, 0x300, URZ ;  /* 0x0000030005057890 */ /* 0x000fc8000fffe03f */
[----:B------:R-:W-:-:S04]  /*1690*/  USHF.R.U32.HI UR5, URZ, 0x4, UR5 ;  /* 0x000000043f057899 */ /* 0x000fc80008011605 */
[----:B------:R-:W-:-:S04]  /*16a0*/  ULOP3.LUT UR5, UR5, 0x3fff, URZ, 0xc0, !UPT ;  /* 0x00003fff05057892 */ /* 0x000fc8000f8ec03f */
[----:B------:R-:W-:Y:S01]  /*16b0*/  ULOP3.LUT UR45, UR5, 0x10000, URZ, 0xfc, !UPT ;  /* 0x00010000052d7892 */ /* 0x000fe2000f8efc3f */
[----:B---34-:R-:W-:Y:S11]  /*16c0*/  @P0 BRA `(.L_x_14) ;  /* 0x0000000000400947 */ /* 0x018ff60003800000 */
[----:B------:R-:W-:Y:S01]  /*16d0*/  MOV R0, 0x0 ;  /* 0x0000000000007802 */ /* 0x000fe20000000f00 */
[----:B------:R-:W-:Y:S01]  /*16e0*/  ULDC.64 UR4, c[0x4][0x68] ;  /* 0x01001a0000047ab9 */ /* 0x000fe20000000a00 */
[----:B------:R-:W-:Y:S01]  /*16f0*/  ULDC.64 UR6, c[0x4][0x8] ;  /* 0x0100020000067ab9 */ /* 0x000fe20000000a00 */
[----:B------:R-:W-:Y:S01]  /*1700*/  IMAD.U32 R4, RZ, RZ, UR4 ;  /* 0x00000004ff047e24 */ /* 0x000fe2000f8e00ff */
[----:B------:R0:W1:Y:S01]  /*1710*/  LDC.64 R14, c[0x4][R0] ;  /* 0x01000000000e7b82 */ /* 0x0000620000000a00 */
[----:B------:R-:W-:Y:S01]  /*1720*/  IMAD.U32 R5, RZ, RZ, UR5 ;  /* 0x00000005ff057e24 */ /* 0x000fe2000f8e00ff */
[----:B------:R-:W-:Y:S01]  /*1730*/  ULDC.64 UR4, c[0x4][0x70] ;  /* 0x01001c0000047ab9 */ /* 0x000fe20000000a00 */
[----:B------:R-:W-:Y:S02]  /*1740*/  IMAD.U32 R10, RZ, RZ, UR6 ;  /* 0x00000006ff0a7e24 */ /* 0x000fe4000f8e00ff */
[----:B------:R-:W-:Y:S02]  /*1750*/  IMAD.U32 R6, RZ, RZ, UR4 ;  /* 0x00000004ff067e24 */ /* 0x000fe4000f8e00ff */
[----:B------:R-:W-:-:S02]  /*1760*/  IMAD.U32 R7, RZ, RZ, UR5 ;  /* 0x00000005ff077e24 */ /* 0x000fc4000f8e00ff */
[----:B------:R-:W-:Y:S02]  /*1770*/  IMAD.U32 R11, RZ, RZ, UR7 ;  /* 0x00000007ff0b7e24 */ /* 0x000fe4000f8e00ff */
[----:B------:R-:W-:Y:S02]  /*1780*/  IMAD.MOV.U32 R8, RZ, RZ, 0x1e1 ;  /* 0x000001e1ff087424 */ /* 0x000fe400078e00ff */
[----:B------:R-:W-:Y:S02]  /*1790*/  IMAD.MOV.U32 R12, RZ, RZ, 0x1 ;  /* 0x00000001ff0c7424 */ /* 0x000fe400078e00ff */
[----:B0-----:R-:W-:-:S07]  /*17a0*/  IMAD.MOV.U32 R13, RZ, RZ, RZ ;  /* 0x000000ffff0d7224 */ /* 0x001fce00078e00ff */
[----:B------:R-:W-:-:S07]  /*17b0*/  LEPC R20, `(.L_x_14) ;  /* 0x000000001014794e */ /* 0x000fce0000000000 */
[----:B-1---5:R-:W-:Y:S05]  /*17c0*/  CALL.ABS.NOINC R14 ;  /* 0x000000000e007343 */ /* 0x022fea0003c00000 */
.L_x_14:
[----:B------:R-:W-:-:S04]  /*17d0*/  LOP3.LUT R0, R18, 0x1, RZ, 0xfc, !PT ;  /* 0x0000000112007812 */ /* 0x000fc800078efcff */
[----:B------:R-:W-:-:S13]  /*17e0*/  ISETP.NE.AND P0, PT, R0, 0x3, PT ;  /* 0x000000030000780c */ /* 0x000fda0003f05270 */
[----:B------:R-:W-:Y:S05]  /*17f0*/  @!P0 BRA `(.L_x_15) ;  /* 0x0000000000048947 */ /* 0x000fea0003800000 */
[----:B------:R-:W-:Y:S01]  /*1800*/  BPT.TRAP 0x1 ;  /* 0x000000040000795c */ /* 0x000fe20000300000 */
.L_x_15:
[----:B------:R-:W0:Y:S01]  /*1810*/  S2UR UR5, SR_CgaCtaId ;  /* 0x00000000000579c3 */ /* 0x000e220000008800 */
[----:B------:R-:W-:Y:S01]  /*1820*/  UMOV UR4, 0x400 ;  /* 0x0000040000047882 */ /* 0x000fe20000000000 */
[----:B------:R-:W-:Y:S02]  /*1830*/  IMAD.U32 R0, RZ, RZ, UR40 ;  /* 0x00000028ff007e24 */ /* 0x000fe4000f8e00ff */
[----:B------:R-:W-:-:S03]  /*1840*/  IMAD.U32 R3, RZ, RZ, UR41 ;  /* 0x00000029ff037e24 */ /* 0x000fc6000f8e00ff */
[----:B------:R-:W-:Y:S01]  /*1850*/  SHF.L.U32 R0, R0, 0x1f, RZ ;  /* 0x0000001f00007819 */ /* 0x000fe200000006ff */
[----:B0-----:R-:W-:-:S06]  /*1860*/  ULEA UR4, UR5, UR4, 0x18 ;  /* 0x0000000405047291 */ /* 0x001fcc000f8ec03f */
[----:B------:R-:W-:-:S04]  /*1870*/  IMAD.U32 R6, RZ, RZ, UR4 ;  /* 0x00000004ff067e24 */ /* 0x000fc8000f8e00ff */
[----:B------:R-:W-:-:S04]  /*1880*/  IMAD R3, R3, 0x8, R6 ;  /* 0x0000000803037824 */ /* 0x000fc800078e0206 */
[----:B------:R0:W1:Y:S01]  /*1890*/  SYNCS.PHASECHK.TRANS64.TRYWAIT P1, [R3+URZ], R0 ;  /* 0x00000000030075a7 */ /* 0x000062000802017f */
[----:B------:R-:W-:Y:S05]  /*18a0*/  @!P0 BRA `(.L_x_16) ;  /* 0x0000000000048947 */ /* 0x000fea0003800000 */
[----:B------:R-:W-:Y:S01]  /*18b0*/  BPT.TRAP 0x1 ;  /* 0x000000040000795c */ /* 0x000fe20000300000 */
.L_x_16:
[----:B------:R-:W-:-:S05]  /*18c0*/  IMAD.U32 R4, RZ, RZ, UR44 ;  /* 0x0000002cff047e24 */ /* 0x000fca000f8e00ff */
[----:B------:R-:W-:Y:S01]  /*18d0*/  ISETP.GE.AND P2, PT, R4, 0x1, PT ;  /* 0x000000010400780c */ /* 0x000fe20003f46270 */
[----:B-1----:R-:W-:-:S12]  /*18e0*/  @P1 BRA `(.L_x_17) ;  /* 0x0000000000081947 */ /* 0x002fd80003800000 */
[----:B------:R-:W1:Y:S02]  /*18f0*/  SYNCS.PHASECHK.TRANS64.TRYWAIT P1, [R3+URZ], R0 ;  /* 0x00000000030075a7 */ /* 0x000e64000802017f */
[----:B-1----:R-:W-:Y:S05]  /*1900*/  @!P1 BRA `(.L_x_18) ;  /* 0x0000005000809947 */ /* 0x002fea0003800000 */
.L_x_17:
[----:B------:R-:W-:Y:S05]  /*1910*/  WARPSYNC.ALL ;  /* 0x0000000000007948 */ /* 0x000fea0003800000 */
[----:B------:R-:W-:Y:S01]  /*1920*/  R2UR UR4, R6 ;  /* 0x00000000060472ca */ /* 0x000fe200000e0000 */
[----:B------:R-:W-:Y:S01]  /*1930*/  WARPGROUP.ARRIVE ;  /* 0x00000000000079c5 */ /* 0x000fe20000000000 */
[----:B------:R-:W-:Y:S01]  /*1940*/  UMOV UR5, 0xc0000010 ;  /* 0xc000001000057882 */ /* 0x000fe20000000000 */
[----:B------:R-:W-:-:S10]  /*1950*/  UMOV UR7, 0xc0000010 ;  /* 0xc000001000077882 */ /* 0x000fd40000000000 */
[----:B------:R-:W-:-:S04]  /*1960*/  UIADD3 UR4, UR4, 0x25300, URZ ;  /* 0x0002530004047890 */ /* 0x000fc8000fffe03f */
[----:B------:R-:W-:-:S04]  /*1970*/  USHF.R.U32.HI UR4, URZ, 0x4, UR4 ;  /* 0x000000043f047899 */ /* 0x000fc80008011604 */
[----:B------:R-:W-:-:S04]  /*1980*/  ULOP3.LUT UR4, UR4, 0x3fff, URZ, 0xc0, !UPT ;  /* 0x00003fff04047892 */ /* 0x000fc8000f8ec03f */
[----:B------:R-:W-:Y:S02]  /*1990*/  ULOP3.LUT UR9, UR4, 0x10000, URZ, 0xfc, !UPT ;  /* 0x0001000004097892 */ /* 0x000fe4000f8efc3f */
[----:B------:R-:W-:Y:S02]  /*19a0*/  ULEA UR4, UR41, UR45, 0x8 ;  /* 0x0000002d29047291 */ /* 0x000fe4000f8e403f */
[----:B------:R-:W-:-:S09]  /*19b0*/  ULEA UR6, UR41, UR9, 0x7 ;  /* 0x0000000929067291 */ /* 0x000fd2000f8e383f */
[----:B------:R-:W-:Y:S03]  /*19c0*/  IGMMA.64x64x32.S8.S8 R24, gdesc[UR4], RZ, !UPT, gsb0 ;  /* 0x01e00000041879f1 */ /* 0x000fe6000c0410ff */
[----:B------:R-:W-:Y:S02]  /*19d0*/  WARPGROUP.DEPBAR.LE gsb0, 0x0 ;  /* 0x00008000000079c5 */ /* 0x000fe40000010000 */
[----:B------:R-:W-:Y:S05]  /*19e0*/  @!P2 BRA `(.L_x_19) ;  /* 0x0000000000c8a947 */ /* 0x000fea0003800000 */
[----:B------:R-:W-:Y:S01]  /*19f0*/  UIADD3 UR4, UR41, 0x1, URZ ;  /* 0x0000000129047890 */ /* 0x000fe2000fffe03f */
[----:B01----:R-:W-:Y:S02]  /*1a00*/  IMAD.U32 R0, RZ, RZ, UR44 ;  /* 0x0000002cff007e24 */ /* 0x003fe4000f8e00ff */
[----:B------:R-:W-:Y:S01]  /*1a10*/  IMAD.U32 R3, RZ, RZ, UR41 ;  /* 0x00000029ff037e24 */ /* 0x000fe2000f8e00ff */
[----:B------:R-:W-:-:S04]  /*1a20*/  UISETP.NE.AND UP0, UPT, UR4, 0x25, UPT ;  /* 0x000000250400788c */ /* 0x000fc8000bf05270 */
[----:B------:R-:W-:Y:S02]  /*1a30*/  USEL UR5, URZ, 0x1, UP0 ;  /* 0x000000013f057887 */ /* 0x000fe40008000000 */
[----:B------:R-:W-:Y:S02]  /*1a40*/  USEL UR8, UR4, URZ, UP0 ;  /* 0x0000003f04087287 */ /* 0x000fe40008000000 */
[----:B------:R-:W-:-:S06]  /*1a50*/  ULOP3.LUT UR5, UR40, UR5, URZ, 0x3c, !UPT ;  /* 0x0000000528057292 */ /* 0x000fcc000f8e3c3f */
[----:B------:R-:W-:-:S07]  /*1a60*/  IMAD.U32 R7, RZ, RZ, UR5 ;  /* 0x00000005ff077e24 */ /* 0x000fce000f8e00ff */
.L_x_26:
[----:B0-----:R-:W-:Y:S05]  /*1a70*/  @!P0 BRA `(.L_x_20) ;  /* 0x0000000000048947 */ /* 0x001fea0003800000 */
[----:B------:R-:W-:Y:S01]  /*1a80*/  BPT.TRAP 0x1 ;  /* 0x000000040000795c */ /* 0x000fe20000300000 */
.L_x_20:
[----:B------:R-:W0:Y:S01]  /*1a90*/  S2UR UR5, SR_CgaCtaId ;  /* 0x00000000000579c3 */ /* 0x000e220000008800 */
[----:B------:R-:W-:Y:S01]  /*1aa0*/  UMOV UR4, 0x400 ;  /* 0x0000040000047882 */ /* 0x000fe20000000000 */
[----:B------:R-:W-:Y:S01]  /*1ab0*/  IMAD.U32 R5, RZ, RZ, UR8 ;  /* 0x00000008ff057e24 */ /* 0x000fe2000f8e00ff */
[----:B------:R-:W-:Y:S01]  /*1ac0*/  SHF.L.U32 R4, R7, 0x1f, RZ ;  /* 0x0000001f07047819 */ /* 0x000fe200000006ff */
[----:B0-----:R-:W-:-:S06]  /*1ad0*/  ULEA UR4, UR5, UR4, 0x18 ;  /* 0x0000000405047291 */ /* 0x001fcc000f8ec03f */
[----:B------:R-:W-:-:S04]  /*1ae0*/  IMAD.U32 R6, RZ, RZ, UR4 ;  /* 0x00000004ff067e24 */ /* 0x000fc8000f8e00ff */
[----:B------:R-:W-:-:S04]  /*1af0*/  IMAD R5, R5, 0x8, R6 ;  /* 0x0000000805057824 */ /* 0x000fc800078e0206 */
[----:B------:R0:W1:Y:S01]  /*1b00*/  SYNCS.PHASECHK.TRANS64.TRYWAIT P1, [R5+URZ], R4 ;  /* 0x00000004050075a7 */ /* 0x000062000802017f */
[----:B------:R-:W-:Y:S05]  /*1b10*/  @!P0 BRA `(.L_x_21) ;  /* 0x0000000000048947 */ /* 0x000fea0003800000 */
[----:B------:R-:W-:Y:S01]  /*1b20*/  BPT.TRAP 0x1 ;  /* 0x000000040000795c */ /* 0x000fe20000300000 */
.L_x_21:
[----:B-1----:R-:W-:Y:S05]  /*1b30*/  @P1 BRA `(.L_x_22) ;  /* 0x0000000000081947 */ /* 0x002fea0003800000 */
[----:B------:R-:W1:Y:S02]  /*1b40*/  SYNCS.PHASECHK.TRANS64.TRYWAIT P1, [R5+URZ], R4 ;  /* 0x00000004050075a7 */ /* 0x000e64000802017f */
[----:B-1----:R-:W-:Y:S05]  /*1b50*/  @!P1 BRA `(.L_x_23) ;  /* 0x0000005000009947 */ /* 0x002fea0003800000 */
.L_x_22:
[----:B------:R-:W-:Y:S01]  /*1b60*/  ULEA UR4, UR8, UR45, 0x8 ;  /* 0x0000002d08047291 */ /* 0x000fe2000f8e403f */
[----:B------:R-:W-:Y:S01]  /*1b70*/  WARPGROUP.ARRIVE ;  /* 0x00000000000079c5 */ /* 0x000fe20000000000 */
[----:B------:R-:W-:Y:S01]  /*1b80*/  ULEA UR6, UR8, UR9, 0x7 ;  /* 0x0000000908067291 */ /* 0x000fe2000f8e383f */
[----:B------:R-:W-:Y:S01]  /*1b90*/  UMOV UR5, 0xc0000010 ;  /* 0xc000001000057882 */ /* 0x000fe20000000000 */
[----:B------:R-:W-:-:S07]  /*1ba0*/  UMOV UR7, 0xc0000010 ;  /* 0xc000001000077882 */ /* 0x000fce0000000000 */
[----:B------:R-:W-:Y:S03]  /*1bb0*/  IGMMA.64x64x32.S8.S8 R24, gdesc[UR4], R24, gsb0 ;  /* 0x01e00000041879f1 */ /* 0x000fe60008041018 */
[----:B------:R-:W-:Y:S02]  /*1bc0*/  WARPGROUP.DEPBAR.LE gsb0, 0x0 ;  /* 0x00008000000079c5 */ /* 0x000fe40000010000 */
[----:B------:R-:W-:Y:S05]  /*1bd0*/  @!P0 BRA `(.L_x_24) ;  /* 0x0000000000048947 */ /* 0x000fea0003800000 */
[----:B------:R-:W-:Y:S01]  /*1be0*/  BPT.TRAP 0x1 ;  /* 0x000000040000795c */ /* 0x000fe20000300000 */
.L_x_24:
[----:B01----:R-:W-:Y:S01]  /*1bf0*/  IMAD R4, R3, 0x8, R6 ;  /* 0x0000000803047824 */ /* 0x003fe200078e0206 */
[----:B------:R-:W-:-:S03]  /*1c00*/  ISETP.GT.U32.AND P1, PT, R18, 0x1, PT ;  /* 0x000000011200780c */ /* 0x000fc60003f24070 */
[----:B------:R-:W-:-:S05]  /*1c10*/  VIADD R4, R4, 0x128 ;  /* 0x0000012804047836 */ /* 0x000fca0000000000 */
[----:B------:R-:W-:-:S04]  /*1c20*/  PRMT R4, RZ, 0x654, R4 ;  /* 0x00000654ff047816 */ /* 0x000fc80000000004 */
[----:B------:R0:W-:Y:S01]  /*1c30*/  SYNCS.ARRIVE.TRANS64.RED.A1T0 RZ, [R4+URZ], RZ ;  /* 0x000000ff04ff79a7 */ /* 0x0001e2000810043f */
[----:B------:R-:W-:Y:S05]  /*1c40*/  @P1 BRA `(.L_x_25) ;  /* 0x0000000000041947 */ /* 0x000fea0003800000 */
[----:B------:R-:W-:Y:S01]  /*1c50*/  BPT.TRAP 0x1 ;  /* 0x000000040000795c */ /* 0x000fe20000300000 */
.L_x_25:
[----:B------:R-:W-:Y:S01]  /*1c60*/  UIADD3 UR8, UR8, 0x1, URZ ;  /* 0x0000000108087890 */ /* 0x000fe2000fffe03f */
[C---:B------:R-:W-:Y:S01]  /*1c70*/  ISETP.GT.AND P2, PT, R0.reuse, 0x1, PT ;  /* 0x000000010000780c */ /* 0x040fe20003f44270 */
[----:B------:R-:W-:Y:S02]  /*1c80*/  VIADD R3, R3, 0x1 ;  /* 0x0000000103037836 */ /* 0x000fe40000000000 */
[----:B------:R-:W-:Y:S01]  /*1c90*/  UISETP.NE.AND UP0, UPT, UR8, 0x25, UPT ;  /* 0x000000250800788c */ /* 0x000fe2000bf05270 */
[----:B------:R-:W-:Y:S02]  /*1ca0*/  VIADD R0, R0, 0xffffffff ;  /* 0xffffffff00007836 */ /* 0x000fe40000000000 */
[C---:B------:R-:W-:Y:S01]  /*1cb0*/  ISETP.NE.AND P1, PT, R3.reuse, 0x25, PT ;  /* 0x000000250300780c */ /* 0x040fe20003f25270 */
[----:B------:R-:W-:Y:S02]  /*1cc0*/  USEL UR4, URZ, 0x1, UP0 ;  /* 0x000000013f047887 */ /* 0x000fe40008000000 */
[----:B------:R-:W-:Y:S01]  /*1cd0*/  USEL UR8, UR8, URZ, UP0 ;  /* 0x0000003f08087287 */ /* 0x000fe20008000000 */
[----:B------:R-:W-:-:S03]  /*1ce0*/  SEL R3, R3, RZ, P1 ;  /* 0x000000ff03037207 */ /* 0x000fc60000800000 */
[----:B------:R-:W-:Y:S01]  /*1cf0*/  LOP3.LUT R7, R7, UR4, RZ, 0x3c, !PT ;  /* 0x0000000407077c12 */ /* 0x000fe2000f8e3cff */
[----:B------:R-:W-:Y:S07]  /*1d00*/  @P2 BRA `(.L_x_26) ;  /* 0xfffffffc00582947 */ /* 0x000fee000383ffff */
.L_x_19:
[----:B01----:R-:W0:Y:S02]  /*1d10*/  LDC R0, c[0x0][0x28c] ;  /* 0x0000a300ff007b82 */ /* 0x003e240000000800 */
[----:B0-----:R-:W-:-:S13]  /*1d20*/  ISETP.GE.AND P1, PT, R0, 0x1, PT ;  /* 0x000000010000780c */ /* 0x001fda0003f26270 */
[----:B------:R-:W-:Y:S05]  /*1d30*/  @!P1 BRA `(.L_x_27) ;  /* 0x0000000000409947 */ /* 0x000fea0003800000 */
[----:B------:R-:W-:Y:S05]  /*1d40*/  @!P0 BRA `(.L_x_28) ;  /* 0x0000000000048947 */ /* 0x000fea0003800000 */
[----:B------:R-:W-:Y:S01]  /*1d50*/  BPT.TRAP 0x1 ;  /* 0x000000040000795c */ /* 0x000fe20000300000 */
.L_x_28:
[----:B------:R-:W-:Y:S01]  /*1d60*/  UIADD3 UR6, UR44, UR41, URZ ;  /* 0x000000292c067290 */ /* 0x000fe2000fffe03f */
[----:B------:R-:W-:-:S03]  /*1d70*/  ISETP.GT.U32.AND P0, PT, R18, 0x1, PT ;  /* 0x000000011200780c */ /* 0x000fc60003f04070 */
[----:B------:R-:W-:-:S04]  /*1d80*/  UIMAD.WIDE.U32 UR4, UR6, -0x45306eb3, URZ ;  /* 0xbacf914d060478a5 */ /* 0x000fc8000f8e003f */
[----:B------:R-:W-:-:S04]  /*1d90*/  UIADD3 UR4, UR6, -UR5, URZ ;  /* 0x8000000506047290 */ /* 0x000fc8000fffe03f */
[----:B------:R-:W-:-:S04]  /*1da0*/  ULEA.HI UR4, UR4, UR5, URZ, 0x1f ;  /* 0x0000000504047291 */ /* 0x000fc8000f8ff83f */
[----:B------:R-:W-:-:S04]  /*1db0*/  USHF.R.U32.HI UR4, URZ, 0x5, UR4 ;  /* 0x000000053f047899 */ /* 0x000fc80008011604 */
[----:B------:R-:W-:-:S06]  /*1dc0*/  UIMAD UR4, UR4, -0x25, UR6 ;  /* 0xffffffdb040478a4 */ /* 0x000fcc000f8e0206 */
[----:B------:R-:W-:-:S04]  /*1dd0*/  IMAD.U32 R3, RZ, RZ, UR4 ;  /* 0x00000004ff037e24 */ /* 0x000fc8000f8e00ff */
[----:B------:R-:W-:-:S04]  /*1de0*/  IMAD R0, R3, 0x8, R6 ;  /* 0x0000000803007824 */ /* 0x000fc800078e0206 */
[----:B------:R-:W-:-:S05]  /*1df0*/  VIADD R0, R0, 0x128 ;  /* 0x0000012800007836 */ /* 0x000fca0000000000 */
[----:B------:R-:W-:-:S04]  /*1e00*/  PRMT R0, RZ, 0x654, R0 ;  /* 0x00000654ff007816 */ /* 0x000fc80000000000 */
[----:B------:R0:W-:Y:S01]  /*1e10*/  SYNCS.ARRIVE.TRANS64.RED.A1T0 RZ, [R0+URZ], RZ ;  /* 0x000000ff00ff79a7 */ /* 0x0001e2000810043f */
[----:B------:R-:W-:Y:S05]  /*1e20*/  @P0 BRA `(.L_x_27) ;  /* 0x0000000000040947 */ /* 0x000fea0003800000 */
[----:B------:R-:W-:Y:S01]  /*1e30*/  BPT.TRAP 0x1 ;  /* 0x000000040000795c */ /* 0x000fe20000300000 */
.L_x_27:
[----:B------:R-:W-:Y:S01]  /*1e40*/  UISETP.GE.U32.AND UP1, UPT, UR43, 0x25, UPT ;  /* 0x000000252b00788c */ /* 0x000fe2000bf26070 */
[----:B------:R-:W-:Y:S01]  /*1e50*/  IMAD.SHL.U32 R66, R66, 0x40, RZ ;  /* 0x0000004042427824 */ /* 0x000fe200078e00ff */
[----:B------:R-:W-:Y:S01]  /*1e60*/  UIADD3 UR41, UR43, UR41, URZ ;  /* 0x000000292b297290 */ /* 0x000fe2000fffe03f */
[----:B------:R-:W-:Y:S01]  /*1e70*/  IMAD.SHL.U32 R10, R67, 0x80, RZ ;  /* 0x00000080430a7824 */ /* 0x000fe200078e00ff */
[----:B------:R-:W-:Y:S01]  /*1e80*/  ULDC UR7, c[0x0][0x288] ;  /* 0x0000a20000077ab9 */ /* 0x000fe20000000800 */
[----:B0-----:R-:W-:Y:S01]  /*1e90*/  IMAD.MOV.U32 R0, RZ, RZ, -0x1 ;  /* 0xffffffffff007424 */ /* 0x001fe200078e00ff */
[----:B------:R-:W-:Y:S01]  /*1ea0*/  UISETP.GT.U32.AND UP0, UPT, UR41, 0x24, UPT ;  /* 0x000000242900788c */ /* 0x000fe2000bf04070 */
[----:B------:R-:W-:-:S03]  /*1eb0*/  ISETP.GE.AND P0, PT, R66, UR7, PT ;  /* 0x0000000742007c0c */ /* 0x000fc6000bf06270 */
[----:B------:R-:W-:Y:S02]  /*1ec0*/  UISETP.LT.U32.AND UP0, UPT, UR43, 0x25, UP0 ;  /* 0x000000252b00788c */ /* 0x000fe40008701070 */
[----:B------:R-:W-:Y:S02]  /*1ed0*/  @UP1 UIMAD.WIDE.U32 UR4, UR41, -0x45306eb3, URZ ;  /* 0xbacf914d290418a5 */ /* 0x000fe4000f8e003f */
[----:B------:R-:W-:Y:S02]  /*1ee0*/  USEL UR6, URZ, 0x1, !UP0 ;  /* 0x000000013f067887 */ /* 0x000fe4000c000000 */
[----:B------:R-:W-:Y:S02]  /*1ef0*/  @UP1 UIADD3 UR4, UR41, -UR5, URZ ;  /* 0x8000000529041290 */ /* 0x000fe4000fffe03f */
[----:B------:R-:W-:Y:S02]  /*1f00*/  ULOP3.LUT UR40, UR40, UR6, URZ, 0x3c, !UPT ;  /* 0x0000000628287292 */ /* 0x000fe4000f8e3c3f */
[----:B------:R-:W-:-:S03]  /*1f10*/  @UP1 ULEA.HI UR4, UR4, UR5, URZ, 0x1f ;  /* 0x0000000504041291 */ /* 0x000fc6000f8ff83f */
[----:B------:R-:W-:Y:S01]  /*1f20*/  ULDC UR5, c[0x0][0x284] ;  /* 0x0000a10000057ab9 */ /* 0x000fe20000000800 */
[----:B------:R-:W-:Y:S01]  /*1f30*/  @UP1 USHF.R.U32.HI UR4, URZ, 0x5, UR4 ;  /* 0x000000053f041899 */ /* 0x000fe20008011604 */
[----:B------:R-:W-:-:S03]  /*1f40*/  ISETP.GE.OR P0, PT, R10, UR5, P0 ;  /* 0x000000050a007c0c */ /* 0x000fc60008706670 */
[----:B------:R-:W-:-:S10]  /*1f50*/  @UP1 ULOP3.LUT UR40, UR40, 0x1, UR4, 0x78, !UPT ;  /* 0x0000000128281892 */ /* 0x000fd4000f8e7804 */
[----:B------:R-:W-:Y:S05]  /*1f60*/  @P0 BRA `(.L_x_29) ;  /* 0x0000001c00380947 */ /* 0x000fea0003800000 */
[----:B------:R-:W0:Y:S01]  /*1f70*/  LDC.64 R12, c[0x0][0x5c8] ;  /* 0x00017200ff0c7b82 */ /* 0x000e220000000a00 */
[----:B------:R-:W-:Y:S01]  /*1f80*/  SHF.R.S32.HI R11, RZ, 0x1f, R65 ;  /* 0x0000001fff0b7819 */ /* 0x000fe20000011441 */
[----:B------:R-:W-:Y:S01]  /*1f90*/  ULDC.64 UR4, c[0x0][0x5d0] ;  /* 0x0001740000047ab9 */ /* 0x000fe20000000a00 */
[----:B------:R-:W-:Y:S01]  /*1fa0*/  LOP3.LUT R8, R66, 0x6, R59, 0xf8, !PT ;  /* 0x0000000642087812 */ /* 0x000fe200078ef83b */
[----:B------:R-:W-:Y:S01]  /*1fb0*/  IMAD.WIDE R14, R67, 0x80, R22 ;  /* 0x00000080430e7825 */ /* 0x000fe200078e0216 */
[----:B------:R-:W-:Y:S02]  /*1fc0*/  BSSY B0, `(.L_x_29) ;  /* 0x00001c8000007945 */ /* 0x000fe40003800000 */
[----:B------:R-:W-:Y:S01]  /*1fd0*/  SHF.R.S32.HI R9, RZ, 0x1f, R8 ;  /* 0x0000001fff097819 */ /* 0x000fe20000011408 */
[----:B------:R-:W-:Y:S02]  /*1fe0*/  IMAD R4, R11, UR4, RZ ;  /* 0x000000040b047c24 */ /* 0x000fe4000f8e02ff */
[----:B------:R-:W-:-:S02]  /*1ff0*/  IMAD.IADD R70, R63, 0x1, -R10 ;  /* 0x000000013f467824 */ /* 0x000fc400078e0a0a */
[C---:B------:R-:W-:Y:S02]  /*2000*/  IMAD R3, R65.reuse, UR5, R4 ;  /* 0x0000000541037c24 */ /* 0x040fe4000f8e0204 */
[----:B------:R-:W-:Y:S01]  /*2010*/  IMAD.WIDE.U32 R4, R65, UR4, R8 ;  /* 0x0000000441047c25 */ /* 0x000fe2000f8e0008 */
[----:B------:R-:W-:-:S03]  /*2020*/  ULDC.64 UR4, c[0x0][0x5c0] ;  /* 0x0001700000047ab9 */ /* 0x000fc60000000a00 */
[----:B------:R-:W-:Y:S02]  /*2030*/  IMAD.IADD R5, R5, 0x1, R3 ;  /* 0x0000000105057824 */ /* 0x000fe400078e0203 */
[----:B------:R-:W-:Y:S02]  /*2040*/  IMAD.IADD R71, R57, 0x1, -R66 ;  /* 0x0000000139477824 */ /* 0x000fe400078e0a42 */
[-C--:B0-----:R-:W-:Y:S02]  /*2050*/  IMAD R3, R15, R12.reuse, RZ ;  /* 0x0000000c0f037224 */ /* 0x081fe400078e02ff */
[----:B------:R-:W-:-:S04]  /*2060*/  IMAD.WIDE.U32 R4, R14, R12, R4 ;  /* 0x0000000c0e047225 */ /* 0x000fc800078e0004 */
[----:B------:R-:W-:Y:S01]  /*2070*/  IMAD R3, R14, R13, R3 ;  /* 0x0000000d0e037224 */ /* 0x000fe200078e0203 */
[----:B------:R-:W-:-:S04]  /*2080*/  IADD3 R6, P0, R4, UR4, RZ ;  /* 0x0000000404067c10 */ /* 0x000fc8000ff1e0ff */
[----:B------:R-:W-:Y:S02]  /*2090*/  IADD3.X R7, R5, UR5, R3, P0, !PT ;  /* 0x0000000505077c10 */ /* 0x000fe400087fe403 */
[----:B-----5:R-:W-:Y:S02]  /*20a0*/  ISETP.NE.AND P0, PT, R56, RZ, PT ;  /* 0x000000ff3800720c */ /* 0x020fe40003f05270 */
[----:B------:R-:W-:-:S04]  /*20b0*/  LEA R4, P1, R12, R6, 0x3 ;  /* 0x000000060c047211 */ /* 0x000fc800078218ff */
[----:B------:R-:W-:-:S07]  /*20c0*/  LEA.HI.X R5, R12, R7, R13, 0x3, P1 ;  /* 0x000000070c057211 */ /* 0x000fce00008f1c0d */
[----:B------:R-:W-:Y:S05]  /*20d0*/  @!P0 BRA `(.L_x_30) ;  /* 0x0000001400188947 */ /* 0x000fea0003800000 */
[----:B------:R-:W0:Y:S01]  /*20e0*/  LDC.64 R66, c[0x0][0x5b0] ;  /* 0x00016c00ff427b82 */ /* 0x000e220000000a00 */
[----:B------:R-:W-:Y:S01]  /*20f0*/  ULDC.64 UR4, c[0x0][0x5b8] ;  /* 0x00016e0000047ab9 */ /* 0x000fe20000000a00 */
[----:B------:R-:W-:Y:S01]  /*2100*/  ISETP.GE.AND P3, PT, R71, 0x1, PT ;  /* 0x000000014700780c */ /* 0x000fe20003f66270 */
[----:B------:R-:W-:Y:S01]  /*2110*/  IMAD R10, R11, UR4, RZ ;  /* 0x000000040b0a7c24 */ /* 0x000fe2000f8e02ff */
[----:B------:R-:W-:Y:S01]  /*2120*/  BSSY B1, `(.L_x_31) ;  /* 0x000000e000017945 */ /* 0x000fe20003800000 */
[C---:B------:R-:W-:Y:S01]  /*2130*/  IMAD.WIDE.U32 R20, R65.reuse, UR4, R8 ;  /* 0x0000000441147c25 */ /* 0x040fe2000f8e0008 */
[----:B------:R-:W-:Y:S02]  /*2140*/  ISETP.LT.OR P1, PT, R70, 0x1, !P3 ;  /* 0x000000014600780c */ /* 0x000fe40005f21670 */
[----:B------:R-:W1:Y:S01]  /*2150*/  LDC.64 R68, c[0x0][0x5a8] ;  /* 0x00016a00ff447b82 */ /* 0x000e620000000a00 */
[----:B------:R-:W-:Y:S02]  /*2160*/  IMAD R13, R65, UR5, R10 ;  /* 0x00000005410d7c24 */ /* 0x000fe4000f8e020a */
[----:B------:R-:W-:-:S02]  /*2170*/  IMAD.MOV.U32 R12, RZ, RZ, R20 ;  /* 0x000000ffff0c7224 */ /* 0x000fc400078e0014 */
[----:B------:R-:W-:Y:S02]  /*2180*/  IMAD.IADD R13, R21, 0x1, R13 ;  /* 0x00000001150d7824 */ /* 0x000fe400078e020d */
[-C--:B0-----:R-:W-:Y:S02]  /*2190*/  IMAD R3, R15, R66.reuse, RZ ;  /* 0x000000420f037224 */ /* 0x081fe400078e02ff */
[----:B------:R-:W-:-:S04]  /*21a0*/  IMAD.WIDE.U32 R8, R14, R66, R12 ;  /* 0x000000420e087225 */ /* 0x000fc800078e000c */
[----:B------:R-:W-:Y:S01]  /*21b0*/  IMAD R65, R14, R67, R3 ;  /* 0x000000430e417224 */ /* 0x000fe200078e0203 */
[----:B-1----:R-:W-:-:S04]  /*21c0*/  IADD3 R8, P0, R8, R68, RZ ;  /* 0x0000004408087210 */ /* 0x002fc80007f1e0ff */
[----:B------:R-:W-:Y:S01]  /*21d0*/  IADD3.X R9, R69, R9, R65, P0, !PT ;  /* 0x0000000945097210 */ /* 0x000fe200007fe441 */
[----:B------:R-:W-:Y:S08]  /*21e0*/  @P1 BRA `(.L_x_32) ;  /* 0x0000000000041947 */ /* 0x000ff00003800000 */
[----:B------:R0:W5:Y:S02]  /*21f0*/  LDG.E.U8 R64, desc[UR38][R8.64] ;  /* 0x0000002608407981 */ /* 0x000164000c1e1100 */
.L_x_32:
[----:B------:R-:W-:Y:S05]  /*2200*/  BSYNC B1 ;  /* 0x0000000000017941 */ /* 0x000fea0003800000 */
.L_x_31:
[----:B-----5:R-:W-:Y:S01]  /*2210*/  LOP3.LUT R3, R64, 0xffff, RZ, 0xc0, !PT ;  /* 0x0000ffff40037812 */ /* 0x020fe200078ec0ff */
[C---:B------:R-:W-:Y:S01]  /*2220*/  IMAD.SHL.U32 R10, R66.reuse, 0x8, RZ ;  /* 0x00000008420a7824 */ /* 0x040fe200078e00ff */
[----:B------:R-:W-:Y:S01]  /*2230*/  SHF.L.U64.HI R11, R66, 0x3, R67 ;  /* 0x00000003420b7819 */ /* 0x000fe20000010243 */
[----:B------:R-:W-:Y:S01]  /*2240*/  BSSY B1, `(.L_x_33) ;  /* 0x000000e000017945 */ /* 0x000fe20003800000 */
[----:B------:R-:W-:Y:S02]  /*2250*/  PRMT R3, R3, 0x8880, RZ ;  /* 0x0000888003037816 */ /* 0x000fe400000000ff */
[----:B------:R-:W-:Y:S01]  /*2260*/  ISETP.GE.AND P2, PT, R71, 0x2, PT ;  /* 0x000000024700780c */ /* 0x000fe20003f46270 */
[----:B------:R-:W-:-:S03]  /*2270*/  IMAD.WIDE.U32 R10, R14, R66, R10 ;  /* 0x000000420e0a7225 */ /* 0x000fc600078e000a */
[----:B------:R-:W-:Y:S01]  /*2280*/  ISETP.LT.OR P0, PT, R70, 0x1, !P2 ;  /* 0x000000014600780c */ /* 0x000fe20005701670 */
[----:B------:R-:W-:Y:S01]  /*2290*/  IMAD R14, R3, R56, RZ ;  /* 0x00000038030e7224 */ /* 0x000fe200078e02ff */
[----:B------:R-:W-:Y:S01]  /*22a0*/  IADD3 R10, P4, P5, R20, R68, R10 ;  /* 0x00000044140a7210 */ /* 0x000fe20007d9e00a */
[----:B------:R-:W-:Y:S02]  /*22b0*/  IMAD.IADD R15, R65, 0x1, R11 ;  /* 0x00000001410f7824 */ /* 0x000fe400078e020b */
[----:B------:R-:W-:-:S05]  /*22c0*/  @!P1 IMAD R3, R24, R19, R14 ;  /* 0x0000001318039224 */ /* 0x000fca00078e020e */
[----:B------:R1:W-:Y:S03]  /*22d0*/  @!P1 STG.E.U8 desc[UR38][R6.64], R3 ;  /* 0x0000000306009986 */ /* 0x0003e6000c101126 */
[----:B------:R-:W-:Y:S05]  /*22e0*/  @P0 BRA `(.L_x_34) ;  /* 0x00000000000c0947 */ /* 0x000fea0003800000 */
[----:B------:R-:W1:Y:S02]  /*22f0*/  LDG.E.U8 R64, desc[UR38][R8.64+0x1] ;  /* 0x0000012608407981 */ /* 0x000e64000c1e1100 */
[----:B-1----:R-:W-:-:S05]  /*2300*/  PRMT R3, R64, 0x8880, RZ ;  /* 0x0000888040037816 */ /* 0x002fca00000000ff */
[----:B------:R-:W-:-:S07]  /*2310*/  IMAD R14, R3, R56, RZ ;  /* 0x00000038030e7224 */ /* 0x000fce00078e02ff */
.L_x_34:
[----:B------:R-:W-:Y:S05]  /*2320*/  BSYNC B1 ;  /* 0x0000000000017941 */ /* 0x000fea0003800000 */
.L_x_33:
[C---:B------:R-:W-:Y:S01]  /*2330*/  ISETP.LT.OR P3, PT, R70.reuse, 0x9, !P3 ;  /* 0x000000094600780c */ /* 0x040fe20005f61670 */
[----:B------:R-:W-:Y:S01]  /*2340*/  @!P0 IMAD R25, R25, R19, R14 ;  /* 0x0000001319198224 */ /* 0x000fe200078e020e */
[----:B------:R-:W-:Y:S01]  /*2350*/  ISETP.GE.AND P1, PT, R71, 0x9, PT ;  /* 0x000000094700780c */ /* 0x000fe20003f26270 */
[----:B------:R-:W-:Y:S01]  /*2360*/  BSSY B1, `(.L_x_35) ;  /* 0x000000b000017945 */ /* 0x000fe20003800000 */
[----:B------:R-:W-:Y:S02]  /*2370*/  IADD3.X R11, R13, R69, R15, P4, P5 ;  /* 0x000000450d0b7210 */ /* 0x000fe400027ea40f */
[----:B------:R2:W-:Y:S01]  /*2380*/  @!P0 STG.E.U8 desc[UR38][R6.64+0x1], R25 ;  /* 0x0000011906008986 */ /* 0x0005e2000c101126 */
[----:B------:R-:W-:Y:S02]  /*2390*/  ISETP.GE.AND P0, PT, R71, 0xa, PT ;  /* 0x0000000a4700780c */ /* 0x000fe40003f06270 */
[C---:B------:R-:W-:Y:S02]  /*23a0*/  ISETP.LT.OR P2, PT, R70.reuse, 0x9, !P2 ;  /* 0x000000094600780c */ /* 0x040fe40005741670 */
[----:B------:R-:W-:-:S02]  /*23b0*/  ISETP.LT.OR P5, PT, R70, 0x1, !P1 ;  /* 0x000000014600780c */ /* 0x000fc40004fa1670 */
[----:B------:R-:W-:Y:S01]  /*23c0*/  ISETP.LT.OR P4, PT, R70, 0x1, !P0 ;  /* 0x000000014600780c */ /* 0x000fe20004781670 */
[----:B------:R-:W-:-:S12]  /*23d0*/  @P3 BRA `(.L_x_36) ;  /* 0x00000000000c3947 */ /* 0x000fd80003800000 */
[----:B------:R-:W1:Y:S02]  /*23e0*/  LDG.E.U8 R64, desc[UR38][R10.64] ;  /* 0x000000260a407981 */ /* 0x000e64000c1e1100 */
[----:B-1----:R-:W-:-:S05]  /*23f0*/  PRMT R3, R64, 0x8880, RZ ;  /* 0x0000888040037816 */ /* 0x002fca00000000ff */
[----:B------:R-:W-:-:S07]  /*2400*/  IMAD R14, R3, R56, RZ ;  /* 0x00000038030e7224 */ /* 0x000fce00078e02ff */
.L_x_36:
[----:B------:R-:W-:Y:S05]  /*2410*/  BSYNC B1 ;  /* 0x0000000000017941 */ /* 0x000fea0003800000 */
.L_x_35:
[----:B-1----:R-:W-:Y:S01]  /*2420*/  @!P3 IMAD R3, R26, R19, R14 ;  /* 0x000000131a03b224 */ /* 0x002fe200078e020e */
[----:B------:R-:W-:Y:S04]  /*2430*/  BSSY B1, `(.L_x_37) ;  /* 0x0000006000017945 */ /* 0x000fe80003800000 */
[----:B------:R1:W-:Y:S01]  /*2440*/  @!P3 STG.E.U8 desc[UR38][R4.64], R3 ;  /* 0x000000030400b986 */ /* 0x0003e2000c101126 */
[----:B------:R-:W-:Y:S05]  /*2450*/  @P2 BRA `(.L_x_38) ;  /* 0x00000000000c2947 */ /* 0x000fea0003800000 */
[----:B------:R-:W1:Y:S02]  /*2460*/  LDG.E.U8 R64, desc[UR38][R10.64+0x1] ;  /* 0x000001260a407981 */ /* 0x000e64000c1e1100 */
[----:B-1----:R-:W-:-:S05]  /*2470*/  PRMT R3, R64, 0x8880, RZ ;  /* 0x0000888040037816 */ /* 0x002fca00000000ff */
[----:B------:R-:W-:-:S07]  /*2480*/  IMAD R14, R3, R56, RZ ;  /* 0x00000038030e7224 */ /* 0x000fce00078e02ff */
.L_x_38:
[----:B------:R-:W-:Y:S05]  /*2490*/  BSYNC B1 ;  /* 0x0000000000017941 */ /* 0x000fea0003800000 */
.L_x_37:
[----:B------:R-:W-:Y:S01]  /*24a0*/  @!P2 IMAD R27, R27, R19, R14 ;  /* 0x000000131b1ba224 */ /* 0x000fe200078e020e */
[----:B------:R-:W-:Y:S04]  /*24b0*/  BSSY B1, `(.L_x_39) ;  /* 0x0000006000017945 */ /* 0x000fe80003800000 */
[----:B------:R3:W-:Y:S01]  /*24c0*/  @!P2 STG.E.U8 desc[UR38][R4.64+0x1], R27 ;  /* 0x0000011b0400a986 */ /* 0x0007e2000c101126 */
[----:B------:R-:W-:Y:S05]  /*24d0*/  @P5 BRA `(.L_x_40) ;  /* 0x00000000000c5947 */ /* 0x000fea0003800000 */
[----:B------:R-:W1:Y:S02]  /*24e0*/  LDG.E.U8 R64, desc[UR38][R8.64+0x8] ;  /* 0x0000082608407981 */ /* 0x000e64000c1e1100 */
[----:B-1----:R-:W-:-:S05]  /*24f0*/  PRMT R3, R64, 0x8880, RZ ;  /* 0x0000888040037816 */ /* 0x002fca00000000ff */
[----:B------:R-:W-:-:S07]  /*2500*/  IMAD R14, R3, R56, RZ ;  /* 0x00000038030e7224 */ /* 0x000fce00078e02ff */
.L_x_40:
[----:B------:R-:W-:Y:S05]  /*2510*/  BSYNC B1 ;  /* 0x0000000000017941 */ /* 0x000fea0003800000 */
.L_x_39:
[----:B-1----:R-:W-:Y:S01]  /*2520*/  @!P5 IMAD R3, R28, R19, R14 ;  /* 0x000000131c03d224 */ /* 0x002fe200078e020e */
[----:B------:R-:W-:Y:S04]  /*2530*/  BSSY B1, `(.L_x_41) ;  /* 0x0000006000017945 */ /* 0x000fe80003800000 */
[----:B------:R1:W-:Y:S01]  /*2540*/  @!P5 STG.E.U8 desc[UR38][R6.64+0x8], R3 ;  /* 0x000008030600d986 */ /* 0x0003e2000c101126 */
[----:B------:R-:W-:Y:S05]  /*2550*/  @P4 BRA `(.L_x_42) ;  /* 0x00000000000c4947 */ /* 0x000fea0003800000 */
[----:B------:R-:W1:Y:S02]  /*2560*/  LDG.E.U8 R64, desc[UR38][R8.64+0x9] ;  /* 0x0000092608407981 */ /* 0x000e64000c1e1100 */
[----:B-1----:R-:W-:-:S05]  /*2570*/  PRMT R3, R64, 0x8880, RZ ;  /* 0x0000888040037816 */ /* 0x002fca00000000ff */
[----:B------:R-:W-:-:S07]  /*2580*/  IMAD R14, R3, R56, RZ ;  /* 0x00000038030e7224 */ /* 0x000fce00078e02ff */
.L_x_42:
[----:B------:R-:W-:Y:S05]  /*2590*/  BSYNC B1 ;  /* 0x0000000000017941 */ /* 0x000fea0003800000 */
.L_x_41:
[C---:B------:R-:W-:Y:S01]  /*25a0*/  ISETP.LT.OR P1, PT, R70.reuse, 0x9, !P1 ;  /* 0x000000094600780c */ /* 0x040fe20004f21670 */
[----:B------:R-:W-:Y:S01]  /*25b0*/  @!P4 IMAD R29, R29, R19, R14 ;  /* 0x000000131d1dc224 */ /* 0x000fe200078e020e */
[C---:B------:R-:W-:Y:S01]  /*25c0*/  ISETP.GE.AND P3, PT, R71.reuse, 0x11, PT ;  /* 0x000000114700780c */ /* 0x040fe20003f66270 */
[----:B------:R-:W-:Y:S01]  /*25d0*/  BSSY B1, `(.L_x_43) ;  /* 0x000000a000017945 */ /* 0x000fe20003800000 */
[----:B------:R-:W-:Y:S02]  /*25e0*/  ISETP.GE.AND P2, PT, R71, 0x12, PT ;  /* 0x000000124700780c */ /* 0x000fe40003f46270 */
[----:B------:R4:W-:Y:S01]  /*25f0*/  @!P4 STG.E.U8 desc[UR38][R6.64+0x9], R29 ;  /* 0x0000091d0600c986 */ /* 0x0009e2000c101126 */
[C---:B------:R-:W-:Y:S02]  /*2600*/  ISETP.LT.OR P0, PT, R70.reuse, 0x9, !P0 ;  /* 0x000000094600780c */ /* 0x040fe40004701670 */
[C---:B------:R-:W-:Y:S02]  /*2610*/  ISETP.LT.OR P5, PT, R70.reuse, 0x1, !P3 ;  /* 0x000000014600780c */ /* 0x040fe40005fa1670 */
[----:B------:R-:W-:-:S02]  /*2620*/  ISETP.LT.OR P4, PT, R70, 0x1, !P2 ;  /* 0x000000014600780c */ /* 0x000fc40005781670 */
[----:B------:R-:W-:Y:S11]  /*2630*/  @P1 BRA `(.L_x_44) ;  /* 0x00000000000c1947 */ /* 0x000ff60003800000 */
[----:B------:R-:W1:Y:S02]  /*2640*/  LDG.E.U8 R64, desc[UR38][R10.64+0x8] ;  /* 0x000008260a407981 */ /* 0x000e64000c1e1100 */
[----:B-1----:R-:W-:-:S05]  /*2650*/  PRMT R3, R64, 0x8880, RZ ;  /* 0x0000888040037816 */ /* 0x002fca00000000ff */
[----:B------:R-:W-:-:S07]  /*2660*/  IMAD R14, R3, R56, RZ ;  /* 0x00000038030e7224 */ /* 0x000fce00078e02ff */
.L_x_44:
[----:B------:R-:W-:Y:S05]  /*2670*/  BSYNC B1 ;  /* 0x0000000000017941 */ /* 0x000fea0003800000 */
.L_x_43:
[----:B-1----:R-:W-:Y:S01]  /*2680*/  @!P1 IMAD R3, R30, R19, R14 ;  /* 0x000000131e039224 */ /* 0x002fe200078e020e */
[----:B------:R-:W-:Y:S04]  /*2690*/  BSSY B1, `(.L_x_45) ;  /* 0x0000006000017945 */ /* 0x000fe80003800000 */
[----:B------:R1:W-:Y:S01]  /*26a0*/  @!P1 STG.E.U8 desc[UR38][R4.64+0x8], R3 ;  /* 0x0000080304009986 */ /* 0x0003e2000c101126 */
[----:B------:R-:W-:Y:S05]  /*26b0*/  @P0 BRA `(.L_x_46) ;  /* 0x00000000000c0947 */ /* 0x000fea0003800000 */
[----:B------:R-:W1:Y:S02]  /*26c0*/  LDG.E.U8 R64, desc[UR38][R10.64+0x9] ;  /* 0x000009260a407981 */ /* 0x000e64000c1e1100 */
[----:B-1----:R-:W-:-:S05]  /*26d0*/  PRMT R3, R64, 0x8880, RZ ;  /* 0x0000888040037816 */ /* 0x002fca00000000ff */
[----:B------:R-:W-:-:S07]  /*26e0*/  IMAD R14, R3, R56, RZ ;  /* 0x00000038030e7224 */ /* 0x000fce00078e02ff */
.L_x_46:
[----:B------:R-:W-:Y:S05]  /*26f0*/  BSYNC B1 ;  /* 0x0000000000017941 */ /* 0x000fea0003800000 */
.L_x_45:
[----:B------:R-:W-:Y:S01]  /*2700*/  @!P0 IMAD R31, R31, R19, R14 ;  /* 0x000000131f1f8224 */ /* 0x000fe200078e020e */
[----:B------:R-:W-:Y:S04]  /*2710*/  BSSY B1, `(.L_x_47) ;  /* 0x0000006000017945 */ /* 0x000fe80003800000 */
[----:B------:R0:W-:Y:S01]  /*2720*/  @!P0 STG.E.U8 desc[UR38][R4.64+0x9], R31 ;  /* 0x0000091f04008986 */ /* 0x0001e2000c101126 */
[----:B------:R-:W-:Y:S05]  /*2730*/  @P5 BRA `(.L_x_48) ;  /* 0x00000000000c5947 */ /* 0x000fea0003800000 */
[----:B------:R-:W1:Y:S02]  /*2740*/  LDG.E.U8 R64, desc[UR38][R8.64+0x10] ;  /* 0x0000102608407981 */ /* 0x000e64000c1e1100 */
[----:B-1----:R-:W-:-:S05]  /*2750*/  PRMT R3, R64, 0x8880, RZ ;  /* 0x0000888040037816 */ /* 0x002fca00000000ff */
[----:B------:R-:W-:-:S07]  /*2760*/  IMAD R14, R3, R56, RZ ;  /* 0x00000038030e7224 */ /* 0x000fce00078e02ff */
.L_x_48:
[----:B------:R-:W-:Y:S05]  /*2770*/  BSYNC B1 ;  /* 0x0000000000017941 */ /* 0x000fea0003800000 */
.L_x_47:
[----:B-1----:R-:W-:Y:S01]  /*2780*/  @!P5 IMAD R3, R32, R19, R14 ;  /* 0x000000132003d224 */ /* 0x002fe200078e020e */
[----:B------:R-:W-:Y:S04]  /*2790*/  BSSY B1, `(.L_x_49) ;  /* 0x0000006000017945 */ /* 0x000fe80003800000 */
[----:B------:R1:W-:Y:S01]  /*27a0*/  @!P5 STG.E.U8 desc[UR38][R6.64+0x10], R3 ;  /* 0x000010030600d986 */ /* 0x0003e2000c101126 */
[----:B------:R-:W-:Y:S05]  /*27b0*/  @P4 BRA `(.L_x_50) ;  /* 0x00000000000c4947 */ /* 0x000fea0003800000 */
[----:B------:R-:W1:Y:S02]  /*27c0*/  LDG.E.U8 R64, desc[UR38][R8.64+0x11] ;  /* 0x0000112608407981 */ /* 0x000e64000c1e1100 */
[----:B-1----:R-:W-:-:S05]  /*27d0*/  PRMT R3, R64, 0x8880, RZ ;  /* 0x0000888040037816 */ /* 0x002fca00000000ff */
[----:B------:R-:W-:-:S07]  /*27e0*/  IMAD R14, R3, R56, RZ ;  /* 0x00000038030e7224 */ /* 0x000fce00078e02ff */
.L_x_50:
[----:B------:R-:W-:Y:S05]  /*27f0*/  BSYNC B1 ;  /* 0x0000000000017941 */ /* 0x000fea0003800000 */
.L_x_49:
        /* <DEDUP_REMOVED lines=13> */
.L_x_52:
[----:B------:R-:W-:Y:S05]  /*28d0*/  BSYNC B1 ;  /* 0x0000000000017941 */ /* 0x000fea0003800000 */
.L_x_51:
[----:B-1----:R-:W-:Y:S01]  /*28e0*/  @!P3 IMAD R3, R34, R19, R14 ;  /* 0x000000132203b224 */ /* 0x002fe200078e020e */
[----:B------:R-:W-:Y:S04]  /*28f0*/  BSSY B1, `(.L_x_53) ;  /* 0x0000006000017945 */ /* 0x000fe80003800000 */
[----:B------:R1:W-:Y:S01]  /*2900*/  @!P3 STG.E.U8 desc[UR38][R4.64+0x10], R3 ;  /* 0x000010030400b986 */ /* 0x0003e2000c101126 */
[----:B------:R-:W-:Y:S05]  /*2910*/  @P2 BRA `(.L_x_54) ;  /* 0x00000000000c2947 */ /* 0x000fea0003800000 */
[----:B------:R-:W1:Y:S02]  /*2920*/  LDG.E.U8 R64, desc[UR38][R10.64+0x11] ;  /* 0x000011260a407981 */ /* 0x000e64000c1e1100 */
[----:B-1----:R-:W-:-:S05]  /*2930*/  PRMT R3, R64, 0x8880, RZ ;  /* 0x0000888040037816 */ /* 0x002fca00000000ff */
[----:B------:R-:W-:-:S07]  /*2940*/  IMAD R14, R3, R56, RZ ;  /* 0x00000038030e7224 */ /* 0x000fce00078e02ff */
.L_x_54:
[----:B------:R-:W-:Y:S05]  /*2950*/  BSYNC B1 ;  /* 0x0000000000017941 */ /* 0x000fea0003800000 */
.L_x_53:
[----:B------:R-:W-:Y:S01]  /*2960*/  @!P2 IMAD R35, R35, R19, R14 ;  /* 0x000000132323a224 */ /* 0x000fe200078e020e */
[----:B------:R-:W-:Y:S04]  /*2970*/  BSSY B1, `(.L_x_55) ;  /* 0x0000006000017945 */ /* 0x000fe80003800000 */
[----:B------:R0:W-:Y:S01]  /*2980*/  @!P2 STG.E.U8 desc[UR38][R4.64+0x11], R35 ;  /* 0x000011230400a986 */ /* 0x0001e2000c101126 */
[----:B------:R-:W-:Y:S05]  /*2990*/  @P5 BRA `(.L_x_56) ;  /* 0x00000000000c5947 */ /* 0x000fea0003800000 */
[----:B------:R-:W1:Y:S02]  /*29a0*/  LDG.E.U8 R64, desc[UR38][R8.64+0x18] ;  /* 0x0000182608407981 */ /* 0x000e64000c1e1100 */
[----:B-1----:R-:W-:-:S05]  /*29b0*/  PRMT R3, R64, 0x8880, RZ ;  /* 0x0000888040037816 */ /* 0x002fca00000000ff */
[----:B------:R-:W-:-:S07]  /*29c0*/  IMAD R14, R3, R56, RZ ;  /* 0x00000038030e7224 */ /* 0x000fce00078e02ff */
.L_x_56:
[----:B------:R-:W-:Y:S05]  /*29d0*/  BSYNC B1 ;  /* 0x0000000000017941 */ /* 0x000fea0003800000 */
.L_x_55:
[----:B-1----:R-:W-:Y:S01]  /*29e0*/  @!P5 IMAD R3, R36, R19, R14 ;  /* 0x000000132403d224 */ /* 0x002fe200078e020e */
[----:B------:R-:W-:Y:S04]  /*29f0*/  BSSY B1, `(.L_x_57) ;  /* 0x0000006000017945 */ /* 0x000fe80003800000 */
[----:B------:R1:W-:Y:S01]  /*2a00*/  @!P5 STG.E.U8 desc[UR38][R6.64+0x18], R3 ;  /* 0x000018030600d986 */ /* 0x0003e2000c101126 */
[----:B------:R-:W-:Y:S05]  /*2a10*/  @P4 BRA `(.L_x_58) ;  /* 0x00000000000c4947 */ /* 0x000fea0003800000 */
[----:B------:R-:W1:Y:S02]  /*2a20*/  LDG.E.U8 R64, desc[UR38][R8.64+0x19] ;  /* 0x0000192608407981 */ /* 0x000e64000c1e1100 */
[----:B-1----:R-:W-:-:S05]  /*2a30*/  PRMT R3, R64, 0x8880, RZ ;  /* 0x0000888040037816 */ /* 0x002fca00000000ff */
[----:B------:R-:W-:-:S07]  /*2a40*/  IMAD R14, R3, R56, RZ ;  /* 0x00000038030e7224 */ /* 0x000fce00078e02ff */
.L_x_58:
[----:B------:R-:W-:Y:S05]  /*2a50*/  BSYNC B1 ;  /* 0x0000000000017941 */ /* 0x000fea0003800000 */
.L_x_57:
        /* <DEDUP_REMOVED lines=13> */
.L_x_60:
[----:B------:R-:W-:Y:S05]  /*2b30*/  BSYNC B1 ;  /* 0x0000000000017941 */ /* 0x000fea0003800000 */
.L_x_59:
[----:B-1----:R-:W-:Y:S01]  /*2b40*/  @!P1 IMAD R3, R38, R19, R14 ;  /* 0x0000001326039224 */ /* 0x002fe200078e020e */
[----:B------:R-:W-:Y:S04]  /*2b50*/  BSSY B1, `(.L_x_61) ;  /* 0x0000006000017945 */ /* 0x000fe80003800000 */
[----:B------:R1:W-:Y:S01]  /*2b60*/  @!P1 STG.E.U8 desc[UR38][R4.64+0x18], R3 ;  /* 0x0000180304009986 */ /* 0x0003e2000c101126 */
[----:B------:R-:W-:Y:S05]  /*2b70*/  @P4 BRA `(.L_x_62) ;  /* 0x00000000000c4947 */ /* 0x000fea0003800000 */
[----:B------:R-:W1:Y:S02]  /*2b80*/  LDG.E.U8 R64, desc[UR38][R10.64+0x19] ;  /* 0x000019260a407981 */ /* 0x000e64000c1e1100 */
[----:B-1----:R-:W-:-:S05]  /*2b90*/  PRMT R3, R64, 0x8880, RZ ;  /* 0x0000888040037816 */ /* 0x002fca00000000ff */
[----:B------:R-:W-:-:S07]  /*2ba0*/  IMAD R14, R3, R56, RZ ;  /* 0x00000038030e7224 */ /* 0x000fce00078e02ff */
.L_x_62:
[----:B------:R-:W-:Y:S05]  /*2bb0*/  BSYNC B1 ;  /* 0x0000000000017941 */ /* 0x000fea0003800000 */
.L_x_61:
[----:B------:R-:W-:Y:S01]  /*2bc0*/  @!P4 IMAD R39, R39, R19, R14 ;  /* 0x000000132727c224 */ /* 0x000fe200078e020e */
[----:B------:R-:W-:Y:S04]  /*2bd0*/  BSSY B1, `(.L_x_63) ;  /* 0x0000006000017945 */ /* 0x000fe80003800000 */
[----:B------:R0:W-:Y:S01]  /*2be0*/  @!P4 STG.E.U8 desc[UR38][R4.64+0x19], R39 ;  /* 0x000019270400c986 */ /* 0x0001e2000c101126 */
[----:B------:R-:W-:Y:S05]  /*2bf0*/  @P5 BRA `(.L_x_64) ;  /* 0x00000000000c5947 */ /* 0x000fea0003800000 */
[----:B------:R-:W1:Y:S02]  /*2c00*/  LDG.E.U8 R64, desc[UR38][R8.64+0x20] ;  /* 0x0000202608407981 */ /* 0x000e64000c1e1100 */
[----:B-1----:R-:W-:-:S05]  /*2c10*/  PRMT R3, R64, 0x8880, RZ ;  /* 0x0000888040037816 */ /* 0x002fca00000000ff */
[----:B------:R-:W-:-:S07]  /*2c20*/  IMAD R14, R3, R56, RZ ;  /* 0x00000038030e7224 */ /* 0x000fce00078e02ff */
.L_x_64:
[----:B------:R-:W-:Y:S05]  /*2c30*/  BSYNC B1 ;  /* 0x0000000000017941 */ /* 0x000fea0003800000 */
.L_x_63:
[----:B-1----:R-:W-:Y:S01]  /*2c40*/  @!P5 IMAD R3, R40, R19, R14 ;  /* 0x000000132803d224 */ /* 0x002fe200078e020e */
[----:B------:R-:W-:Y:S04]  /*2c50*/  BSSY B1, `(.L_x_65) ;  /* 0x0000006000017945 */ /* 0x000fe80003800000 */
[----:B------:R1:W-:Y:S01]  /*2c60*/  @!P5 STG.E.U8 desc[UR38][R6.64+0x20], R3 ;  /* 0x000020030600d986 */ /* 0x0003e2000c101126 */
[----:B------:R-:W-:Y:S05]  /*2c70*/  @P0 BRA `(.L_x_66) ;  /* 0x00000000000c0947 */ /* 0x000fea0003800000 */
[----:B------:R-:W1:Y:S02]  /*2c80*/  LDG.E.U8 R64, desc[UR38][R8.64+0x21] ;  /* 0x0000212608407981 */ /* 0x000e64000c1e1100 */
[----:B-1----:R-:W-:-:S05]  /*2c90*/  PRMT R3, R64, 0x8880, RZ ;  /* 0x0000888040037816 */ /* 0x002fca00000000ff */
[----:B------:R-:W-:-:S07]  /*2ca0*/  IMAD R14, R3, R56, RZ ;  /* 0x00000038030e7224 */ /* 0x000fce00078e02ff */
.L_x_66:
[----:B------:R-:W-:Y:S05]  /*2cb0*/  BSYNC B1 ;  /* 0x0000000000017941 */ /* 0x000fea0003800000 */
.L_x_65:
        /* <DEDUP_REMOVED lines=13> */
.L_x_68:
[----:B------:R-:W-:Y:S05]  /*2d90*/  BSYNC B1 ;  /* 0x0000000000017941 */ /* 0x000fea0003800000 */
.L_x_67:
[----:B-1----:R-:W-:Y:S01]  /*2da0*/  @!P3 IMAD R3, R42, R19, R14 ;  /* 0x000000132a03b224 */ /* 0x002fe200078e020e */
[----:B------:R-:W-:Y:S04]  /*2db0*/  BSSY B1, `(.L_x_69) ;  /* 0x0000006000017945 */ /* 0x000fe80003800000 */
[----:B------:R1:W-:Y:S01]  /*2dc0*/  @!P3 STG.E.U8 desc[UR38][R4.64+0x20], R3 ;  /* 0x000020030400b986 */ /* 0x0003e2000c101126 */
[----:B------:R-:W-:Y:S05]  /*2dd0*/  @P2 BRA `(.L_x_70) ;  /* 0x00000000000c2947 */ /* 0x000fea0003800000 */
[----:B------:R-:W1:Y:S02]  /*2de0*/  LDG.E.U8 R64, desc[UR38][R10.64+0x21] ;  /* 0x000021260a407981 */ /* 0x000e64000c1e1100 */
[----:B-1----:R-:W-:-:S05]  /*2df0*/  PRMT R3, R64, 0x8880, RZ ;  /* 0x0000888040037816 */ /* 0x002fca00000000ff */
[----:B------:R-:W-:-:S07]  /*2e00*/  IMAD R14, R3, R56, RZ ;  /* 0x00000038030e7224 */ /* 0x000fce00078e02ff */
.L_x_70:
[----:B------:R-:W-:Y:S05]  /*2e10*/  BSYNC B1 ;  /* 0x0000000000017941 */ /* 0x000fea0003800000 */
.L_x_69:
[----:B------:R-:W-:Y:S01]  /*2e20*/  @!P2 IMAD R43, R43, R19, R14 ;  /* 0x000000132b2ba224 */ /* 0x000fe200078e020e */
[----:B------:R-:W-:Y:S04]  /*2e30*/  BSSY B1, `(.L_x_71) ;  /* 0x0000006000017945 */ /* 0x000fe80003800000 */
[----:B------:R0:W-:Y:S01]  /*2e40*/  @!P2 STG.E.U8 desc[UR38][R4.64+0x21], R43 ;  /* 0x0000212b0400a986 */ /* 0x0001e2000c101126 */
[----:B------:R-:W-:Y:S05]  /*2e50*/  @P0 BRA `(.L_x_72) ;  /* 0x00000000000c0947 */ /* 0x000fea0003800000 */
[----:B------:R-:W1:Y:S02]  /*2e60*/  LDG.E.U8 R64, desc[UR38][R8.64+0x28] ;  /* 0x0000282608407981 */ /* 0x000e64000c1e1100 */
[----:B-1----:R-:W-:-:S05]  /*2e70*/  PRMT R3, R64, 0x8880, RZ ;  /* 0x0000888040037816 */ /* 0x002fca00000000ff */
[----:B------:R-:W-:-:S07]  /*2e80*/  IMAD R14, R3, R56, RZ ;  /* 0x00000038030e7224 */ /* 0x000fce00078e02ff */
.L_x_72:
[----:B------:R-:W-:Y:S05]  /*2e90*/  BSYNC B1 ;  /* 0x0000000000017941 */ /* 0x000fea0003800000 */
.L_x_71:
[----:B-1----:R-:W-:Y:S01]  /*2ea0*/  @!P0 IMAD R3, R44, R19, R14 ;  /* 0x000000132c038224 */ /* 0x002fe200078e020e */
[----:B------:R-:W-:Y:S04]  /*2eb0*/  BSSY B1, `(.L_x_73) ;  /* 0x0000006000017945 */ /* 0x000fe80003800000 */
[----:B------:R1:W-:Y:S01]  /*2ec0*/  @!P0 STG.E.U8 desc[UR38][R6.64+0x28], R3 ;  /* 0x0000280306008986 */ /* 0x0003e2000c101126 */
[----:B------:R-:W-:Y:S05]  /*2ed0*/  @P5 BRA `(.L_x_74) ;  /* 0x00000000000c5947 */ /* 0x000fea0003800000 */
[----:B------:R-:W1:Y:S02]  /*2ee0*/  LDG.E.U8 R64, desc[UR38][R8.64+0x29] ;  /* 0x0000292608407981 */ /* 0x000e64000c1e1100 */
[----:B-1----:R-:W-:-:S05]  /*2ef0*/  PRMT R3, R64, 0x8880, RZ ;  /* 0x0000888040037816 */ /* 0x002fca00000000ff */
[----:B------:R-:W-:-:S07]  /*2f00*/  IMAD R14, R3, R56, RZ ;  /* 0x00000038030e7224 */ /* 0x000fce00078e02ff */
.L_x_74:
[----:B------:R-:W-:Y:S05]  /*2f10*/  BSYNC B1 ;  /* 0x0000000000017941 */ /* 0x000fea0003800000 */
.L_x_73:
        /* <DEDUP_REMOVED lines=13> */
.L_x_76:
[----:B------:R-:W-:Y:S05]  /*2ff0*/  BSYNC B1 ;  /* 0x0000000000017941 */ /* 0x000fea0003800000 */
.L_x_75:
[----:B-1----:R-:W-:Y:S01]  /*3000*/  @!P4 IMAD R3, R46, R19, R14 ;  /* 0x000000132e03c224 */ /* 0x002fe200078e020e */
[----:B------:R-:W-:Y:S04]  /*3010*/  BSSY B1, `(.L_x_77) ;  /* 0x0000006000017945 */ /* 0x000fe80003800000 */
[----:B------:R1:W-:Y:S01]  /*3020*/  @!P4 STG.E.U8 desc[UR38][R4.64+0x28], R3 ;  /* 0x000028030400c986 */ /* 0x0003e2000c101126 */
[----:B------:R-:W-:Y:S05]  /*3030*/  @P1 BRA `(.L_x_78) ;  /* 0x00000000000c1947 */ /* 0x000fea0003800000 */
[----:B------:R-:W1:Y:S02]  /*3040*/  LDG.E.U8 R64, desc[UR38][R10.64+0x29] ;  /* 0x000029260a407981 */ /* 0x000e64000c1e1100 */
[----:B-1----:R-:W-:-:S05]  /*3050*/  PRMT R3, R64, 0x8880, RZ ;  /* 0x0000888040037816 */ /* 0x002fca00000000ff */
[----:B------:R-:W-:-:S07]  /*3060*/  IMAD R14, R3, R56, RZ ;  /* 0x00000038030e7224 */ /* 0x000fce00078e02ff */
.L_x_78:
[----:B------:R-:W-:Y:S05]  /*3070*/  BSYNC B1 ;  /* 0x0000000000017941 */ /* 0x000fea0003800000 */
.L_x_77:
[----:B------:R-:W-:Y:S01]  /*3080*/  @!P1 IMAD R47, R47, R19, R14 ;  /* 0x000000132f2f9224 */ /* 0x000fe200078e020e */
[----:B------:R-:W-:Y:S04]  /*3090*/  BSSY B1, `(.L_x_79) ;  /* 0x0000006000017945 */ /* 0x000fe80003800000 */
[----:B------:R0:W-:Y:S01]  /*30a0*/  @!P1 STG.E.U8 desc[UR38][R4.64+0x29], R47 ;  /* 0x0000292f04009986 */ /* 0x0001e2000c101126 */
[----:B------:R-:W-:Y:S05]  /*30b0*/  @P3 BRA `(.L_x_80) ;  /* 0x00000000000c3947 */ /* 0x000fea0003800000 */
[----:B------:R-:W1:Y:S02]  /*30c0*/  LDG.E.U8 R64, desc[UR38][R8.64+0x30] ;  /* 0x0000302608407981 */ /* 0x000e64000c1e1100 */
[----:B-1----:R-:W-:-:S05]  /*30d0*/  PRMT R3, R64, 0x8880, RZ ;  /* 0x0000888040037816 */ /* 0x002fca00000000ff */
[----:B------:R-:W-:-:S07]  /*30e0*/  IMAD R14, R3, R56, RZ ;  /* 0x00000038030e7224 */ /* 0x000fce00078e02ff */
.L_x_80:
[----:B------:R-:W-:Y:S05]  /*30f0*/  BSYNC B1 ;  /* 0x0000000000017941 */ /* 0x000fea0003800000 */
.L_x_79:
[----:B-1----:R-:W-:Y:S01]  /*3100*/  @!P3 IMAD R3, R48, R19, R14 ;  /* 0x000000133003b224 */ /* 0x002fe200078e020e */
[----:B------:R-:W-:Y:S04]  /*3110*/  BSSY B1, `(.L_x_81) ;  /* 0x0000006000017945 */ /* 0x000fe80003800000 */
[----:B------:R1:W-:Y:S01]  /*3120*/  @!P3 STG.E.U8 desc[UR38][R6.64+0x30], R3 ;  /* 0x000030030600b986 */ /* 0x0003e2000c101126 */
[----:B------:R-:W-:Y:S05]  /*3130*/  @P5 BRA `(.L_x_82) ;  /* 0x00000000000c5947 */ /* 0x000fea0003800000 */
[----:B------:R-:W1:Y:S02]  /*3140*/  LDG.E.U8 R64, desc[UR38][R8.64+0x31] ;  /* 0x0000312608407981 */ /* 0x000e64000c1e1100 */
[----:B-1----:R-:W-:-:S05]  /*3150*/  PRMT R3, R64, 0x8880, RZ ;  /* 0x0000888040037816 */ /* 0x002fca00000000ff */
[----:B------:R-:W-:-:S07]  /*3160*/  IMAD R14, R3, R56, RZ ;  /* 0x00000038030e7224 */ /* 0x000fce00078e02ff */
.L_x_82:
[----:B------:R-:W-:Y:S05]  /*3170*/  BSYNC B1 ;  /* 0x0000000000017941 */ /* 0x000fea0003800000 */
.L_x_81:
        /* <DEDUP_REMOVED lines=9> */
[----:B------:R-:W-:Y:S01]  /*3210*/  ISETP.LT.OR P3, PT, R70, 0x9, !P3 ;  /* 0x000000094600780c */ /* 0x000fe20005f61670 */
[----:B------:R-:W-:-:S12]  /*3220*/  @P2 BRA `(.L_x_84) ;  /* 0x00000000000c2947 */ /* 0x000fd80003800000 */
[----:B------:R-:W1:Y:S02]  /*3230*/  LDG.E.U8 R64, desc[UR38][R10.64+0x30] ;  /* 0x000030260a407981 */ /* 0x000e64000c1e1100 */
[----:B-1----:R-:W-:-:S05]  /*3240*/  PRMT R3, R64, 0x8880, RZ ;  /* 0x0000888040037816 */ /* 0x002fca00000000ff */
[----:B------:R-:W-:-:S07]  /*3250*/  IMAD R14, R3, R56, RZ ;  /* 0x00000038030e7224 */ /* 0x000fce00078e02ff */
.L_x_84:
[----:B------:R-:W-:Y:S05]  /*3260*/  BSYNC B1 ;  /* 0x0000000000017941 */ /* 0x000fea0003800000 */
.L_x_83:
[----:B-1----:R-:W-:Y:S01]  /*3270*/  @!P2 IMAD R3, R50, R19, R14 ;  /* 0x000000133203a224 */ /* 0x002fe200078e020e */
[----:B------:R-:W-:Y:S04]  /*3280*/  BSSY B1, `(.L_x_85) ;  /* 0x0000006000017945 */ /* 0x000fe80003800000 */
[----:B------:R1:W-:Y:S01]  /*3290*/  @!P2 STG.E.U8 desc[UR38][R4.64+0x30], R3 ;  /* 0x000030030400a986 */ /* 0x0003e2000c101126 */
[----:B------:R-:W-:Y:S05]  /*32a0*/  @P0 BRA `(.L_x_86) ;  /* 0x00000000000c0947 */ /* 0x000fea0003800000 */
[----:B------:R-:W1:Y:S02]  /*32b0*/  LDG.E.U8 R64, desc[UR38][R10.64+0x31] ;  /* 0x000031260a407981 */ /* 0x000e64000c1e1100 */
[----:B-1----:R-:W-:-:S05]  /*32c0*/  PRMT R3, R64, 0x8880, RZ ;  /* 0x0000888040037816 */ /* 0x002fca00000000ff */
[----:B------:R-:W-:-:S07]  /*32d0*/  IMAD R14, R3, R56, RZ ;  /* 0x00000038030e7224 */ /* 0x000fce00078e02ff */
.L_x_86:
[----:B------:R-:W-:Y:S05]  /*32e0*/  BSYNC B1 ;  /* 0x0000000000017941 */ /* 0x000fea0003800000 */
.L_x_85:
[----:B------:R-:W-:Y:S01]  /*32f0*/  @!P0 IMAD R51, R51, R19, R14 ;  /* 0x0000001333338224 */ /* 0x000fe200078e020e */
[----:B------:R-:W-:Y:S04]  /*3300*/  BSSY B1, `(.L_x_87) ;  /* 0x0000006000017945 */ /* 0x000fe80003800000 */
[----:B------:R0:W-:Y:S01]  /*3310*/  @!P0 STG.E.U8 desc[UR38][R4.64+0x31], R51 ;  /* 0x0000313304008986 */ /* 0x0001e2000c101126 */
[----:B------:R-:W-:Y:S05]  /*3320*/  @P5 BRA `(.L_x_88) ;  /* 0x00000000000c5947 */ /* 0x000fea0003800000 */
[----:B------:R-:W1:Y:S02]  /*3330*/  LDG.E.U8 R64, desc[UR38][R8.64+0x38] ;  /* 0x0000382608407981 */ /* 0x000e64000c1e1100 */
[----:B-1----:R-:W-:-:S05]  /*3340*/  PRMT R3, R64, 0x8880, RZ ;  /* 0x0000888040037816 */ /* 0x002fca00000000ff */
[----:B------:R-:W-:-:S07]  /*3350*/  IMAD R14, R3, R56, RZ ;  /* 0x00000038030e7224 */ /* 0x000fce00078e02ff */
.L_x_88:
[----:B------:R-:W-:Y:S05]  /*3360*/  BSYNC B1 ;  /* 0x0000000000017941 */ /* 0x000fea0003800000 */
.L_x_87:
[----:B-1----:R-:W-:Y:S01]  /*3370*/  @!P5 IMAD R3, R52, R19, R14 ;  /* 0x000000133403d224 */ /* 0x002fe200078e020e */
[----:B------:R-:W-:Y:S04]  /*3380*/  BSSY B1, `(.L_x_89) ;  /* 0x0000006000017945 */ /* 0x000fe80003800000 */
[----:B------:R1:W-:Y:S01]  /*3390*/  @!P5 STG.E.U8 desc[UR38][R6.64+0x38], R3 ;  /* 0x000038030600d986 */ /* 0x0003e2000c101126 */
[----:B------:R-:W-:Y:S05]  /*33a0*/  @P4 BRA `(.L_x_90) ;  /* 0x00000000000c4947 */ /* 0x000fea0003800000 */
[----:B------:R-:W1:Y:S02]  /*33b0*/  LDG.E.U8 R64, desc[UR38][R8.64+0x39] ;  /* 0x0000392608407981 */ /* 0x000e64000c1e1100 */
[----:B-1----:R-:W-:-:S05]  /*33c0*/  PRMT R3, R64, 0x8880, RZ ;  /* 0x0000888040037816 */ /* 0x002fca00000000ff */
[----:B------:R-:W-:-:S07]  /*33d0*/  IMAD R14, R3, R56, RZ ;  /* 0x00000038030e7224 */ /* 0x000fce00078e02ff */
.L_x_90:
[----:B------:R-:W-:Y:S05]  /*33e0*/  BSYNC B1 ;  /* 0x0000000000017941 */ /* 0x000fea0003800000 */
.L_x_89:
[----:B------:R-:W-:Y:S01]  /*33f0*/  @!P4 IMAD R53, R53, R19, R14 ;  /* 0x000000133535c224 */ /* 0x000fe200078e020e */
[----:B------:R-:W-:Y:S04]  /*3400*/  BSSY B1, `(.L_x_91) ;  /* 0x0000006000017945 */ /* 0x000fe80003800000 */
[----:B------:R0:W-:Y:S01]  /*3410*/  @!P4 STG.E.U8 desc[UR38][R6.64+0x39], R53 ;  /* 0x000039350600c986 */ /* 0x0001e2000c101126 */
[----:B------:R-:W-:Y:S05]  /*3420*/  @P3 BRA `(.L_x_92) ;  /* 0x00000000000c3947 */ /* 0x000fea0003800000 */
[----:B------:R-:W1:Y:S02]  /*3430*/  LDG.E.U8 R64, desc[UR38][R10.64+0x38] ;  /* 0x000038260a407981 */ /* 0x000e64000c1e1100 */
[----:B-1----:R-:W-:-:S05]  /*3440*/  PRMT R3, R64, 0x8880, RZ ;  /* 0x0000888040037816 */ /* 0x002fca00000000ff */
[----:B------:R-:W-:-:S07]  /*3450*/  IMAD R14, R3, R56, RZ ;  /* 0x00000038030e7224 */ /* 0x000fce00078e02ff */
.L_x_92:
[----:B------:R-:W-:Y:S05]  /*3460*/  BSYNC B1 ;  /* 0x0000000000017941 */ /* 0x000fea0003800000 */
.L_x_91:
[----:B-1----:R-:W-:Y:S01]  /*3470*/  @!P3 IMAD R3, R54, R19, R14 ;  /* 0x000000133603b224 */ /* 0x002fe200078e020e */
[----:B------:R-:W-:Y:S01]  /*3480*/  ISETP.LT.OR P1, PT, R70, 0x9, !P1 ;  /* 0x000000094600780c */ /* 0x000fe20004f21670 */
[----:B------:R-:W-:Y:S03]  /*3490*/  BSSY B1, `(.L_x_93) ;  /* 0x0000006000017945 */ /* 0x000fe60003800000 */
[----:B------:R1:W-:Y:S09]  /*34a0*/  @!P3 STG.E.U8 desc[UR38][R4.64+0x38], R3 ;  /* 0x000038030400b986 */ /* 0x0003f2000c101126 */
[----:B------:R-:W-:Y:S05]  /*34b0*/  @P1 BRA `(.L_x_94) ;  /* 0x00000000000c1947 */ /* 0x000fea0003800000 */
[----:B------:R-:W1:Y:S02]  /*34c0*/  LDG.E.U8 R64, desc[UR38][R10.64+0x39] ;  /* 0x000039260a407981 */ /* 0x000e64000c1e1100 */
[----:B-1----:R-:W-:-:S05]  /*34d0*/  PRMT R3, R64, 0x8880, RZ ;  /* 0x0000888040037816 */ /* 0x002fca00000000ff */
[----:B------:R-:W-:-:S07]  /*34e0*/  IMAD R14, R3, R56, RZ ;  /* 0x00000038030e7224 */ /* 0x000fce00078e02ff */
.L_x_94:
[----:B------:R-:W-:Y:S05]  /*34f0*/  BSYNC B1 ;  /* 0x0000000000017941 */ /* 0x000fea0003800000 */
.L_x_93:
[----:B------:R-:W-:Y:S01]  /*3500*/  IMAD R55, R55, R19, R14 ;  /* 0x0000001337377224 */ /* 0x000fe200078e020e */
[----:B------:R-:W-:Y:S06]  /*3510*/  @P1 BRA `(.L_x_95) ;  /* 0x0000000400c81947 */ /* 0x000fec0003800000 */
[----:B------:R0:W-:Y:S01]  /*3520*/  STG.E.U8 desc[UR38][R4.64+0x39], R55 ;  /* 0x0000393704007986 */ /* 0x0001e2000c101126 */
[----:B------:R-:W-:Y:S05]  /*3530*/  BRA `(.L_x_95) ;  /* 0x0000000400c07947 */ /* 0x000fea0003800000 */
.L_x_30:
[C---:B------:R-:W-:Y:S02]  /*3540*/  ISETP.GE.AND P1, PT, R71.reuse, 0x1, PT ;  /* 0x000000014700780c */ /* 0x040fe40003f26270 */
[----:B------:R-:W-:Y:S02]  /*3550*/  ISETP.GE.AND P0, PT, R71, 0x2, PT ;  /* 0x000000024700780c */ /* 0x000fe40003f06270 */
[C---:B------:R-:W-:Y:S02]  /*3560*/  ISETP.LT.OR P4, PT, R70.reuse, 0x1, !P1 ;  /* 0x000000014600780c */ /* 0x040fe40004f81670 */
[C---:B------:R-:W-:Y:S02]  /*3570*/  ISETP.LT.OR P5, PT, R70.reuse, 0x1, !P0 ;  /* 0x000000014600780c */ /* 0x040fe400047a1670 */
[C---:B------:R-:W-:Y:S02]  /*3580*/  ISETP.LT.OR P1, PT, R70.reuse, 0x9, !P1 ;  /* 0x000000094600780c */ /* 0x040fe40004f21670 */
[----:B------:R-:W-:-:S02]  /*3590*/  ISETP.LT.OR P0, PT, R70, 0x9, !P0 ;  /* 0x000000094600780c */ /* 0x000fc40004701670 */
[C---:B------:R-:W-:Y:S02]  /*35a0*/  ISETP.GE.AND P3, PT, R71.reuse, 0x9, PT ;  /* 0x000000094700780c */ /* 0x040fe40003f66270 */
[----:B------:R-:W-:-:S03]  /*35b0*/  ISETP.GE.AND P2, PT, R71, 0xa, PT ;  /* 0x0000000a4700780c */ /* 0x000fc60003f46270 */
[-C--:B------:R-:W-:Y:S02]  /*35c0*/  @!P4 IMAD R3, R24, R19.reuse, RZ ;  /* 0x000000131803c224 */ /* 0x080fe400078e02ff */
[-C--:B------:R-:W-:Y:S02]  /*35d0*/  @!P5 IMAD R25, R25, R19.reuse, RZ ;  /* 0x000000131919d224 */ /* 0x080fe400078e02ff */
[-C--:B------:R-:W-:Y:S01]  /*35e0*/  @!P1 IMAD R9, R26, R19.reuse, RZ ;  /* 0x000000131a099224 */ /* 0x080fe200078e02ff */
[----:B------:R0:W-:Y:S01]  /*35f0*/  @!P4 STG.E.U8 desc[UR38][R6.64], R3 ;  /* 0x000000030600c986 */ /* 0x0001e2000c101126 */
[C---:B------:R-:W-:Y:S01]  /*3600*/  ISETP.LT.OR P4, PT, R70.reuse, 0x1, !P3 ;  /* 0x000000014600780c */ /* 0x040fe20005f81670 */
[----:B------:R-:W-:Y:S02]  /*3610*/  @!P0 IMAD R27, R27, R19, RZ ;  /* 0x000000131b1b8224 */ /* 0x000fe400078e02ff */
[----:B------:R-:W-:Y:S01]  /*3620*/  @!P5 STG.E.U8 desc[UR38][R6.64+0x1], R25 ;  /* 0x000001190600d986 */ /* 0x000fe2000c101126 */
[----:B------:R-:W-:-:S02]  /*3630*/  ISETP.LT.OR P5, PT, R70, 0x1, !P2 ;  /* 0x000000014600780c */ /* 0x000fc400057a1670 */
[C---:B------:R-:W-:Y:S01]  /*3640*/  ISETP.LT.OR P2, PT, R70.reuse, 0x9, !P2 ;  /* 0x000000094600780c */ /* 0x040fe20005741670 */
[----:B------:R1:W-:Y:S01]  /*3650*/  @!P1 STG.E.U8 desc[UR38][R4.64], R9 ;  /* 0x0000000904009986 */ /* 0x0003e2000c101126 */
[----:B------:R-:W-:Y:S02]  /*3660*/  ISETP.LT.OR P1, PT, R70, 0x9, !P3 ;  /* 0x000000094600780c */ /* 0x000fe40005f21670 */
[C---:B------:R-:W-:Y:S01]  /*3670*/  ISETP.GE.AND P3, PT, R71.reuse, 0x11, PT ;  /* 0x000000114700780c */ /* 0x040fe20003f66270 */
[----:B------:R-:W-:Y:S01]  /*3680*/  @!P0 STG.E.U8 desc[UR38][R4.64+0x1], R27 ;  /* 0x0000011b04008986 */ /* 0x000fe2000c101126 */
[----:B------:R-:W-:Y:S01]  /*3690*/  ISETP.GE.AND P0, PT, R71, 0x12, PT ;  /* 0x000000124700780c */ /* 0x000fe20003f06270 */
[----:B------:R-:W-:-:S04]  /*36a0*/  @!P4 IMAD R11, R28, R19, RZ ;  /* 0x000000131c0bc224 */ /* 0x000fc800078e02ff */
[-C--:B------:R-:W-:Y:S01]  /*36b0*/  @!P5 IMAD R29, R29, R19.reuse, RZ ;  /* 0x000000131d1dd224 */ /* 0x080fe200078e02ff */
[----:B------:R-:W-:Y:S01]  /*36c0*/  @!P4 STG.E.U8 desc[UR38][R6.64+0x8], R11 ;  /* 0x0000080b0600c986 */ /* 0x000fe2000c101126 */
[C---:B------:R-:W-:Y:S01]  /*36d0*/  ISETP.LT.OR P4, PT, R70.reuse, 0x1, !P3 ;  /* 0x000000014600780c */ /* 0x040fe20005f81670 */
[-C--:B------:R-:W-:Y:S02]  /*36e0*/  @!P2 IMAD R31, R31, R19.reuse, RZ ;  /* 0x000000131f1fa224 */ /* 0x080fe400078e02ff */
[----:B------:R-:W-:Y:S01]  /*36f0*/  @!P5 STG.E.U8 desc[UR38][R6.64+0x9], R29 ;  /* 0x0000091d0600d986 */ /* 0x000fe2000c101126 */
[----:B------:R-:W-:Y:S01]  /*3700*/  ISETP.LT.OR P5, PT, R70, 0x1, !P0 ;  /* 0x000000014600780c */ /* 0x000fe200047a1670 */
[----:B0-----:R-:W-:Y:S01]  /*3710*/  @!P1 IMAD R3, R30, R19, RZ ;  /* 0x000000131e039224 */ /* 0x001fe200078e02ff */
[----:B------:R-:W-:Y:S01]  /*3720*/  ISETP.LT.OR P0, PT, R70, 0x9, !P0 ;  /* 0x000000094600780c */ /* 0x000fe20004701670 */
[----:B------:R-:W-:Y:S01]  /*3730*/  @!P2 STG.E.U8 desc[UR38][R4.64+0x9], R31 ;  /* 0x0000091f0400a986 */ /* 0x000fe2000c101126 */
[----:B------:R-:W-:-:S03]  /*3740*/  ISETP.GE.AND P2, PT, R71, 0x19, PT ;  /* 0x000000194700780c */ /* 0x000fc60003f46270 */
[----:B------:R0:W-:Y:S01]  /*3750*/  @!P1 STG.E.U8 desc[UR38][R4.64+0x8], R3 ;  /* 0x0000080304009986 */ /* 0x0001e2000c101126 */
[----:B------:R-:W-:Y:S01]  /*3760*/  ISETP.LT.OR P1, PT, R70, 0x9, !P3 ;  /* 0x000000094600780c */ /* 0x000fe20005f21670 */
[----:B-1----:R-:W-:Y:S01]  /*3770*/  @!P4 IMAD R9, R32, R19, RZ ;  /* 0x000000132009c224 */ /* 0x002fe200078e02ff */
[----:B------:R-:W-:-:S03]  /*3780*/  ISETP.GE.AND P3, PT, R71, 0x1a, PT ;  /* 0x0000001a4700780c */ /* 0x000fc60003f66270 */
[-C--:B------:R-:W-:Y:S01]  /*3790*/  @!P5 IMAD R33, R33, R19.reuse, RZ ;  /* 0x000000132121d224 */ /* 0x080fe200078e02ff */
[----:B------:R-:W-:Y:S01]  /*37a0*/  @!P4 STG.E.U8 desc[UR38][R6.64+0x10], R9 ;  /* 0x000010090600c986 */ /* 0x000fe2000c101126 */
[C---:B------:R-:W-:Y:S01]  /*37b0*/  ISETP.LT.OR P4, PT, R70.reuse, 0x1, !P3 ;  /* 0x000000014600780c */ /* 0x040fe20005f81670 */
[-C--:B------:R-:W-:Y:S01]  /*37c0*/  @!P0 IMAD R35, R35, R19.reuse, RZ ;  /* 0x0000001323238224 */ /* 0x080fe200078e02ff */
[C---:B------:R-:W-:Y:S01]  /*37d0*/  ISETP.LT.OR P3, PT, R70.reuse, 0x9, !P3 ;  /* 0x000000094600780c */ /* 0x040fe20005f61670 */
[----:B------:R-:W-:Y:S01]  /*37e0*/  @!P5 STG.E.U8 desc[UR38][R6.64+0x11], R33 ;  /* 0x000011210600d986 */ /* 0x000fe2000c101126 */
[----:B------:R-:W-:Y:S02]  /*37f0*/  ISETP.LT.OR P5, PT, R70, 0x1, !P2 ;  /* 0x000000014600780c */ /* 0x000fe400057a1670 */
[----:B0-----:R-:W-:Y:S01]  /*3800*/  @!P1 IMAD R3, R34, R19, RZ ;  /* 0x0000001322039224 */ /* 0x001fe200078e02ff */
[----:B------:R-:W-:Y:S01]  /*3810*/  @!P0 STG.E.U8 desc[UR38][R4.64+0x11], R35 ;  /* 0x0000112304008986 */ /* 0x000fe2000c101126 */
[----:B------:R-:W-:-:S02]  /*3820*/  ISETP.LT.OR P2, PT, R70, 0x9, !P2 ;  /* 0x000000094600780c */ /* 0x000fc40005741670 */
[C---:B------:R-:W-:Y:S01]  /*3830*/  ISETP.GE.AND P0, PT, R71.reuse, 0x21, PT ;  /* 0x000000214700780c */ /* 0x040fe20003f06270 */
[----:B------:R0:W-:Y:S01]  /*3840*/  @!P1 STG.E.U8 desc[UR38][R4.64+0x10], R3 ;  /* 0x0000100304009986 */ /* 0x0001e2000c101126 */
[----:B------:R-:W-:Y:S01]  /*3850*/  ISETP.GE.AND P1, PT, R71, 0x22, PT ;  /* 0x000000224700780c */ /* 0x000fe20003f26270 */
[-C--:B------:R-:W-:Y:S02]  /*3860*/  @!P4 IMAD R37, R37, R19.reuse, RZ ;  /* 0x000000132525c224 */ /* 0x080fe400078e02ff */
[-C--:B------:R-:W-:Y:S02]  /*3870*/  @!P3 IMAD R39, R39, R19.reuse, RZ ;  /* 0x000000132727b224 */ /* 0x080fe400078e02ff */
[-C--:B------:R-:W-:Y:S01]  /*3880*/  @!P5 IMAD R11, R36, R19.reuse, RZ ;  /* 0x00000013240bd224 */ /* 0x080fe200078e02ff */
[----:B------:R-:W-:Y:S01]  /*3890*/  @!P4 STG.E.U8 desc[UR38][R6.64+0x19], R37 ;  /* 0x000019250600c986 */ /* 0x000fe2000c101126 */
[C---:B------:R-:W-:Y:S02]  /*38a0*/  ISETP.LT.OR P4, PT, R70.reuse, 0x1, !P0 ;  /* 0x000000014600780c */ /* 0x040fe40004781670 */
[C---:B------:R-:W-:Y:S01]  /*38b0*/  ISETP.LT.OR P0, PT, R70.reuse, 0x9, !P0 ;  /* 0x000000094600780c */ /* 0x040fe20004701670 */
[----:B------:R-:W-:Y:S01]  /*38c0*/  @!P5 STG.E.U8 desc[UR38][R6.64+0x18], R11 ;  /* 0x0000180b0600d986 */ /* 0x000fe2000c101126 */
[----:B------:R-:W-:Y:S01]  /*38d0*/  ISETP.LT.OR P5, PT, R70, 0x1, !P1 ;  /* 0x000000014600780c */ /* 0x000fe20004fa1670 */
[----:B0-----:R-:W-:Y:S01]  /*38e0*/  @!P2 IMAD R3, R38, R19, RZ ;  /* 0x000000132603a224 */ /* 0x001fe200078e02ff */
[----:B------:R-:W-:Y:S01]  /*38f0*/  ISETP.LT.OR P1, PT, R70, 0x9, !P1 ;  /* 0x000000094600780c */ /* 0x000fe20004f21670 */
[----:B------:R-:W-:Y:S01]  /*3900*/  @!P3 STG.E.U8 desc[UR38][R4.64+0x19], R39 ;  /* 0x000019270400b986 */ /* 0x000fe2000c101126 */
[----:B------:R-:W-:-:S03]  /*3910*/  ISETP.GE.AND P3, PT, R71, 0x29, PT ;  /* 0x000000294700780c */ /* 0x000fc60003f66270 */
[----:B------:R0:W-:Y:S01]  /*3920*/  @!P2 STG.E.U8 desc[UR38][R4.64+0x18], R3 ;  /* 0x000018030400a986 */ /* 0x0001e2000c101126 */
[----:B------:R-:W-:Y:S01]  /*3930*/  ISETP.GE.AND P2, PT, R71, 0x2a, PT ;  /* 0x0000002a4700780c */ /* 0x000fe20003f46270 */
[----:B------:R-:W-:-:S04]  /*3940*/  @!P4 IMAD R9, R40, R19, RZ ;  /* 0x000000132809c224 */ /* 0x000fc800078e02ff */
[-C--:B------:R-:W-:Y:S01]  /*3950*/  @!P5 IMAD R41, R41, R19.reuse, RZ ;  /* 0x000000132929d224 */ /* 0x080fe200078e02ff */
[----:B------:R-:W-:Y:S01]  /*3960*/  @!P4 STG.E.U8 desc[UR38][R6.64+0x20], R9 ;  /* 0x000020090600c986 */ /* 0x000fe2000c101126 */
[C---:B------:R-:W-:Y:S01]  /*3970*/  ISETP.LT.OR P4, PT, R70.reuse, 0x1, !P3 ;  /* 0x000000014600780c */ /* 0x040fe20005f81670 */
[-C--:B------:R-:W-:Y:S01]  /*3980*/  @!P1 IMAD R43, R43, R19.reuse, RZ ;  /* 0x000000132b2b9224 */ /* 0x080fe200078e02ff */
        /* <DEDUP_REMOVED lines=25> */
[----:B------:R1:W-:Y:S01]  /*3b20*/  @!P4 STG.E.U8 desc[UR38][R6.64+0x30], R9 ;  /* 0x000030090600c986 */ /* 0x0003e2000c101126 */
[C---:B------:R-:W-:Y:S01]  /*3b30*/  ISETP.LT.OR P4, PT, R70.reuse, 0x1, !P2 ;  /* 0x000000014600780c */ /* 0x040fe20005781670 */
[-C--:B------:R-:W-:Y:S01]  /*3b40*/  @!P0 IMAD R51, R51, R19.reuse, RZ ;  /* 0x0000001333338224 */ /* 0x080fe200078e02ff */
[C---:B------:R-:W-:Y:S01]  /*3b50*/  ISETP.LT.OR P2, PT, R70.reuse, 0x9, !P2 ;  /* 0x000000094600780c */ /* 0x040fe20005741670 */
[----:B------:R2:W-:Y:S01]  /*3b60*/  @!P5 STG.E.U8 desc[UR38][R6.64+0x31], R49 ;  /* 0x000031310600d986 */ /* 0x0005e2000c101126 */
[----:B------:R-:W-:Y:S01]  /*3b70*/  ISETP.LT.OR P5, PT, R70, 0x1, !P3 ;  /* 0x000000014600780c */ /* 0x000fe20005fa1670 */
[-C--:B0-----:R-:W-:Y:S01]  /*3b80*/  @!P1 IMAD R3, R50, R19.reuse, RZ ;  /* 0x0000001332039224 */ /* 0x081fe200078e02ff */
[----:B------:R-:W-:Y:S01]  /*3b90*/  ISETP.LT.OR P3, PT, R70, 0x9, !P3 ;  /* 0x000000094600780c */ /* 0x000fe20005f61670 */
[----:B------:R2:W-:Y:S04]  /*3ba0*/  @!P0 STG.E.U8 desc[UR38][R4.64+0x31], R51 ;  /* 0x0000313304008986 */ /* 0x0005e8000c101126 */
[----:B------:R2:W-:Y:S02]  /*3bb0*/  @!P1 STG.E.U8 desc[UR38][R4.64+0x30], R3 ;  /* 0x0000300304009986 */ /* 0x0005e4000c101126 */
[----:B------:R-:W-:-:S02]  /*3bc0*/  @!P4 IMAD R11, R52, R19, RZ ;  /* 0x00000013340bc224 */ /* 0x000fc400078e02ff */
[-C--:B-1----:R-:W-:Y:S02]  /*3bd0*/  @!P2 IMAD R9, R54, R19.reuse, RZ ;  /* 0x000000133609a224 */ /* 0x082fe400078e02ff */
[-C--:B------:R-:W-:Y:S01]  /*3be0*/  @!P5 IMAD R53, R53, R19.reuse, RZ ;  /* 0x000000133535d224 */ /* 0x080fe200078e02ff */
[----:B------:R2:W-:Y:S01]  /*3bf0*/  @!P4 STG.E.U8 desc[UR38][R6.64+0x38], R11 ;  /* 0x0000380b0600c986 */ /* 0x0005e2000c101126 */
[----:B------:R-:W-:-:S03]  /*3c00*/  @!P3 IMAD R55, R55, R19, RZ ;  /* 0x000000133737b224 */ /* 0x000fc600078e02ff */
[----:B------:R2:W-:Y:S04]  /*3c10*/  @!P5 STG.E.U8 desc[UR38][R6.64+0x39], R53 ;  /* 0x000039350600d986 */ /* 0x0005e8000c101126 */
[----:B------:R2:W-:Y:S04]  /*3c20*/  @!P2 STG.E.U8 desc[UR38][R4.64+0x38], R9 ;  /* 0x000038090400a986 */ /* 0x0005e8000c101126 */
[----:B------:R2:W-:Y:S02]  /*3c30*/  @!P3 STG.E.U8 desc[UR38][R4.64+0x39], R55 ;  /* 0x000039370400b986 */ /* 0x0005e4000c101126 */
.L_x_95:
[----:B------:R-:W-:Y:S05]  /*3c40*/  BSYNC B0 ;  /* 0x0000000000007941 */ /* 0x000fea0003800000 */
.L_x_29:
[----:B------:R-:W-:Y:S01]  /*3c50*/  IADD3 R16, P0, R16, UR36, RZ ;  /* 0x0000002410107c10 */ /* 0x000fe2000ff1e0ff */
[----:B------:R-:W-:Y:S01]  /*3c60*/  ULDC.64 UR4, c[0x0][0x650] ;  /* 0x0001940000047ab9 */ /* 0x000fe20000000a00 */
[----:B-12---:R-:W-:Y:S01]  /*3c70*/  PRMT R3, RZ, 0x7610, R3 ;  /* 0x00007610ff037816 */ /* 0x006fe20000000003 */
[----:B------:R-:W-:Y:S01]  /*3c80*/  IMAD.MOV.U32 R66, RZ, RZ, -0x1 ;  /* 0xffffffffff427424 */ /* 0x000fe200078e00ff */
[----:B------:R-:W-:Y:S01]  /*3c90*/  IADD3.X R17, R17, UR42, RZ, P0, !PT ;  /* 0x0000002a11117c10 */ /* 0x000fe200087fe4ff */
[----:B------:R-:W-:Y:S01]  /*3ca0*/  IMAD.MOV.U32 R65, RZ, RZ, -0x1 ;  /* 0xffffffffff417424 */ /* 0x000fe200078e00ff */
[----:B------:R-:W-:-:S04]  /*3cb0*/  ISETP.GE.U32.AND P0, PT, R16, UR4, PT ;  /* 0x0000000410007c0c */ /* 0x000fc8000bf06070 */
[----:B------:R-:W-:-:S13]  /*3cc0*/  ISETP.GE.U32.AND.EX P0, PT, R17, UR5, PT, P0 ;  /* 0x0000000511007c0c */ /* 0x000fda000bf06100 */
[----:B------:R-:W-:Y:S05]  /*3cd0*/  @P0 BRA `(.L_x_96) ;  /* 0x00000004004c0947 */ /* 0x000fea0003800000 */
[----:B------:R-:W1:Y:S01]  /*3ce0*/  LDC.64 R10, c[0x0][0x628] ;  /* 0x00018a00ff0a7b82 */ /* 0x000e620000000a00 */
[----:B------:R-:W2:Y:S01]  /*3cf0*/  S2R R12, SR_CTAID.X ;  /* 0x00000000000c7919 */ /* 0x000ea20000002500 */
[----:B0-----:R-:W-:Y:S02]  /*3d00*/  IMAD.MOV.U32 R8, RZ, RZ, R16 ;  /* 0x000000ffff087224 */ /* 0x001fe400078e0010 */
[----:B------:R-:W-:Y:S01]  /*3d10*/  IMAD.MOV.U32 R9, RZ, RZ, R17 ;  /* 0x000000ffff097224 */ /* 0x000fe200078e0011 */
[----:B------:R-:W0:Y:S03]  /*3d20*/  S2R R20, SR_CTAID.Y ;  /* 0x0000000000147919 */ /* 0x000e260000002600 */
[----:B------:R-:W0:Y:S08]  /*3d30*/  LDC R0, c[0x0][0x630] ;  /* 0x00018c00ff007b82 */ /* 0x000e300000000800 */
[----:B------:R-:W0:Y:S01]  /*3d40*/  LDC.64 R14, c[0x0][0x620] ;  /* 0x00018800ff0e7b82 */ /* 0x000e220000000a00 */
[----:B-1----:R-:W-:-:S04]  /*3d50*/  ISETP.NE.U32.AND P0, PT, R10, RZ, PT ;  /* 0x000000ff0a00720c */ /* 0x002fc80003f05070 */
[----:B------:R-:W-:-:S13]  /*3d60*/  ISETP.NE.AND.EX P0, PT, R11, RZ, PT, P0 ;  /* 0x000000ff0b00720c */ /* 0x000fda0003f05300 */
[----:B0-2---:R-:W-:Y:S05]  /*3d70*/  @!P0 BRA `(.L_x_97) ;  /* 0x0000000000288947 */ /* 0x005fea0003800000 */
[----:B------:R-:W0:Y:S02]  /*3d80*/  LDC R3, c[0x0][0x634] ;  /* 0x00018d00ff037b82 */ /* 0x000e240000000800 */
[----:B0-----:R-:W-:-:S05]  /*3d90*/  IADD3 R3, P0, R16, R3, RZ ;  /* 0x0000000310037210 */ /* 0x001fca0007f1e0ff */
[----:B------:R-:W-:-:S04]  /*3da0*/  IMAD.X R13, RZ, RZ, R17, P0 ;  /* 0x000000ffff0d7224 */ /* 0x000fc800000e0611 */
[----:B---3--:R-:W-:-:S04]  /*3db0*/  IMAD.WIDE.U32 R4, R13, R10, RZ ;  /* 0x0000000a0d047225 */ /* 0x008fc800078e00ff */
[----:B----4-:R-:W-:-:S04]  /*3dc0*/  IMAD.WIDE.U32 R6, P0, R3, R11, R4 ;  /* 0x0000000b03067225 */ /* 0x010fc80007800004 */
[----:B------:R-:W-:-:S04]  /*3dd0*/  IMAD.WIDE.U32 R4, R3, R10, RZ ;  /* 0x0000000a03047225 */ /* 0x000fc800078e00ff */
[----:B------:R-:W-:Y:S01]  /*3de0*/  IMAD.X R9, RZ, RZ, RZ, P0 ;  /* 0x000000ffff097224 */ /* 0x000fe200000e06ff */
[----:B------:R-:W-:Y:S01]  /*3df0*/  IADD3 RZ, P0, R5, R6, RZ ;  /* 0x0000000605ff7210 */ /* 0x000fe20007f1e0ff */
[----:B------:R-:W-:-:S04]  /*3e00*/  IMAD.MOV.U32 R8, RZ, RZ, R7 ;  /* 0x000000ffff087224 */ /* 0x000fc800078e0007 */
[----:B------:R-:W-:-:S08]  /*3e10*/  IMAD.WIDE.U32.X R8, R13, R11, R8, P0 ;  /* 0x0000000b0d087225 */ /* 0x000fd000000e0408 */
.L_x_97:
[-CC-:B------:R-:W-:Y:S01]  /*3e20*/  SHF.R.U64 R65, R8, R0.reuse, R9.reuse ;  /* 0x0000000008417219 */ /* 0x180fe20000001209 */
[----:B---3--:R-:W0:Y:S01]  /*3e30*/  LDC.64 R26, c[0x0][0x640] ;  /* 0x00019000ff1a7b82 */ /* 0x008e220000000a00 */
[----:B------:R-:W-:Y:S01]  /*3e40*/  SHF.R.U32.HI R0, RZ, R0, R9 ;  /* 0x00000000ff007219 */ /* 0x000fe20000011609 */
[----:B------:R-:W-:Y:S01]  /*3e50*/  ULDC UR4, c[0x0][0x150] ;  /* 0x0000540000047ab9 */ /* 0x000fe20000000800 */
[----:B------:R-:W-:Y:S02]  /*3e60*/  IADD3 R3, P0, RZ, -R65, RZ ;  /* 0x80000041ff037210 */ /* 0x000fe40007f1e0ff */
[----:B----4-:R-:W-:-:S03]  /*3e70*/  I2FP.F32.U32 R7, R12 ;  /* 0x0000000c00077245 */ /* 0x010fc60000201000 */
[----:B------:R-:W1:Y:S01]  /*3e80*/  LDC R6, c[0x0][0x618] ;  /* 0x00018600ff067b82 */ /* 0x000e620000000800 */
[----:B------:R-:W-:Y:S02]  /*3e90*/  IMAD.X R5, RZ, RZ, ~R0, P0 ;  /* 0x000000ffff057224 */ /* 0x000fe400000e0e00 */
[----:B------:R-:W-:Y:S01]  /*3ea0*/  FMUL R7, R7, UR4 ;  /* 0x0000000407077c20 */ /* 0x000fe20008400000 */
[----:B------:R-:W-:Y:S01]  /*3eb0*/  ULDC UR4, c[0x0][0x154] ;  /* 0x0000550000047ab9 */ /* 0x000fe20000000800 */
[-C--:B------:R-:W-:Y:S02]  /*3ec0*/  IMAD R0, R5, R14.reuse, RZ ;  /* 0x0000000e05007224 */ /* 0x080fe400078e02ff */
[C---:B------:R-:W-:Y:S01]  /*3ed0*/  IMAD.WIDE.U32 R4, R3.reuse, R14, R16 ;  /* 0x0000000e03047225 */ /* 0x040fe200078e0010 */
[----:B------:R-:W2:Y:S01]  /*3ee0*/  LDC R8, c[0x0][0x608] ;  /* 0x00018200ff087b82 */ /* 0x000ea20000000800 */
[----:B------:R-:W3:Y:S02]  /*3ef0*/  F2I.U32.TRUNC.NTZ R7, R7 ;  /* 0x0000000700077305 */ /* 0x000ee4000020f000 */
[----:B------:R-:W-:Y:S01]  /*3f00*/  IMAD R3, R3, R15, R0 ;  /* 0x0000000f03037224 */ /* 0x000fe200078e0200 */
[----:B------:R-:W-:-:S03]  /*3f10*/  I2FP.F32.U32 R0, R20 ;  /* 0x0000001400007245 */ /* 0x000fc60000201000 */
[----:B------:R-:W-:Y:S01]  /*3f20*/  IMAD.IADD R3, R5, 0x1, R3 ;  /* 0x0000000105037824 */ /* 0x000fe200078e0203 */
[----:B------:R-:W4:Y:S01]  /*3f30*/  LDC R11, c[0x0][0x658] ;  /* 0x00019600ff0b7b82 */ /* 0x000f220000000800 */
[----:B0-----:R-:W-:-:S04]  /*3f40*/  ISETP.NE.U32.AND P0, PT, R26, RZ, PT ;  /* 0x000000ff1a00720c */ /* 0x001fc80003f05070 */
[----:B------:R-:W-:-:S03]  /*3f50*/  ISETP.NE.AND.EX P0, PT, R27, RZ, PT, P0 ;  /* 0x000000ff1b00720c */ /* 0x000fc60003f05300 */
[----:B------:R-:W0:Y:S01]  /*3f60*/  LDC R9, c[0x0][0x144] ;  /* 0x00005100ff097b82 */ /* 0x000e220000000800 */
[-C--:B-1----:R-:W-:Y:S01]  /*3f70*/  SHF.R.U64 R10, R4, R6.reuse, R3 ;  /* 0x00000006040a7219 */ /* 0x082fe20000001203 */
[----:B---3--:R-:W-:Y:S01]  /*3f80*/  IMAD.MOV R7, RZ, RZ, -R7 ;  /* 0x000000ffff077224 */ /* 0x008fe200078e0a07 */
[----:B------:R-:W-:Y:S01]  /*3f90*/  SHF.R.U32.HI R3, RZ, R6, R3 ;  /* 0x00000006ff037219 */ /* 0x000fe20000011603 */
[----:B------:R-:W-:-:S04]  /*3fa0*/  FMUL R6, R0, UR4 ;  /* 0x0000000400067c20 */ /* 0x000fc80008400000 */
[----:B------:R-:W1:Y:S01]  /*3fb0*/  LDC R21, c[0x0][0x148] ;  /* 0x00005200ff157b82 */ /* 0x000e620000000800 */
[----:B------:R3:W0:Y:S01]  /*3fc0*/  F2I.U32.TRUNC.NTZ R14, R6 ;  /* 0x00000006000e7305 */ /* 0x000622000020f000 */
[-CC-:B--2---:R-:W-:Y:S02]  /*3fd0*/  SHF.R.U64 R13, R10, R8.reuse, R3.reuse ;  /* 0x000000080a0d7219 */ /* 0x184fe40000001203 */
[----:B------:R-:W-:-:S04]  /*3fe0*/  SHF.R.U32.HI R0, RZ, R8, R3 ;  /* 0x00000008ff007219 */ /* 0x000fc80000011603 */
[----:B------:R-:W2:Y:S01]  /*3ff0*/  LDC R24, c[0x0][0x648] ;  /* 0x00019200ff187b82 */ /* 0x000ea20000000800 */
[-CC-:B----4-:R-:W-:Y:S02]  /*4000*/  SHF.R.U64 R15, R13, R11.reuse, R0.reuse ;  /* 0x0000000b0d0f7219 */ /* 0x190fe40000001200 */
[----:B------:R-:W-:-:S03]  /*4010*/  SHF.R.U32.HI R5, RZ, R11, R0 ;  /* 0x0000000bff057219 */ /* 0x000fc60000011600 */
[----:B------:R-:W-:Y:S02]  /*4020*/  IMAD.MOV.U32 R4, RZ, RZ, R15 ;  /* 0x000000ffff047224 */ /* 0x000fe400078e000f */
[----:B------:R-:W4:Y:S01]  /*4030*/  LDC R28, c[0x0][0x638] ;  /* 0x00018e00ff1c7b82 */ /* 0x000f220000000800 */
[----:B0-----:R-:W-:-:S07]  /*4040*/  IMAD R25, R9, R7, R12 ;  /* 0x0000000709197224 */ /* 0x001fce00078e020c */
[----:B------:R-:W0:Y:S08]  /*4050*/  LDC R29, c[0x0][0x610] ;  /* 0x00018400ff1d7b82 */ /* 0x000e300000000800 */
[----:B------:R-:W0:Y:S01]  /*4060*/  LDC R30, c[0x0][0x600] ;  /* 0x00018000ff1e7b82 */ /* 0x000e220000000800 */
[----:B-123--:R-:W-:Y:S05]  /*4070*/  @!P0 BRA `(.L_x_98) ;  /* 0x0000000000288947 */ /* 0x00efea0003800000 */
        /* <DEDUP_REMOVED lines=10> */
.L_x_98:
[----:B------:R-:W-:Y:S01]  /*4120*/  ISETP.NE.AND P0, PT, R2, 0x1, PT ;  /* 0x000000010200780c */ /* 0x000fe20003f05270 */
[----:B------:R-:W-:Y:S01]  /*4130*/  IMAD.MOV R14, RZ, RZ, -R14 ;  /* 0x000000ffff0e7224 */ /* 0x000fe200078e0a0e */
[----:B------:R-:W-:Y:S02]  /*4140*/  SHF.R.U64 R0, R4, R24, R5 ;  /* 0x0000001804007219 */ /* 0x000fe40000001205 */
[----:B------:R-:W-:Y:S02]  /*4150*/  LOP3.LUT R3, R13, R62, RZ, 0xc0, !PT ;  /* 0x0000003e0d037212 */ /* 0x000fe400078ec0ff */
[----:B------:R-:W-:Y:S01]  /*4160*/  LOP3.LUT R10, R10, R61, RZ, 0xc0, !PT ;  /* 0x0000003d0a0a7212 */ /* 0x000fe200078ec0ff */
[----:B------:R-:W-:Y:S02]  /*4170*/  IMAD.MOV R4, RZ, RZ, -R0 ;  /* 0x000000ffff047224 */ /* 0x000fe400078e0a00 */
[----:B------:R-:W-:Y:S02]  /*4180*/  IMAD R0, R58, R0, R3 ;  /* 0x000000003a007224 */ /* 0x000fe400078e0203 */
[----:B----4-:R-:W-:-:S02]  /*4190*/  IMAD R3, R4, R28, R15 ;  /* 0x0000001c04037224 */ /* 0x010fc400078e020f */
[----:B------:R-:W-:Y:S02]  /*41a0*/  @P0 IMAD R25, R21, R14, R20 ;  /* 0x0000000e15190224 */ /* 0x000fe400078e0214 */
[----:B0-----:R-:W-:Y:S02]  /*41b0*/  IMAD R5, R3, R30, R10 ;  /* 0x0000001e03057224 */ /* 0x001fe400078e020a */
[----:B------:R-:W-:Y:S02]  /*41c0*/  IMAD R0, R0, R29, R25 ;  /* 0x0000001d00007224 */ /* 0x000fe400078e0219 */
[----:B------:R-:W-:-:S03]  /*41d0*/  IMAD.MOV.U32 R4, RZ, RZ, 0x1 ;  /* 0x00000001ff047424 */ /* 0x000fc600078e00ff */
[----:B------:R-:W-:Y:S02]  /*41e0*/  SEL R66, R5, R0, !P0 ;  /* 0x0000000005427207 */ /* 0x000fe40004000000 */
[----:B------:R-:W-:Y:S02]  /*41f0*/  PRMT R3, R4, 0x7610, R3 ;  /* 0x0000761004037816 */ /* 0x000fe40000000003 */
[----:B------:R-:W-:-:S07]  /*4200*/  SEL R0, R0, R5, !P0 ;  /* 0x0000000500007207 */ /* 0x000fce0004000000 */
.L_x_96:
[----:B------:R-:W-:Y:S01]  /*4210*/  UIMAD.WIDE.U32 UR4, UR41, -0x45306eb3, URZ ;  /* 0xbacf914d290478a5 */ /* 0x000fe2000f8e003f */
[----:B------:R-:W-:Y:S01]  /*4220*/  LOP3.LUT P0, RZ, R3, 0xff, RZ, 0xc0, !PT ;  /* 0x000000ff03ff7812 */ /* 0x000fe2000780c0ff */
[----:B------:R-:W-:Y:S02]  /*4230*/  IMAD.MOV.U32 R67, RZ, RZ, R0 ;  /* 0x000000ffff437224 */ /* 0x000fe400078e0000 */
[----:B------:R-:W-:-:S04]  /*4240*/  UIADD3 UR4, UR41, -UR5, URZ ;  /* 0x8000000529047290 */ /* 0x000fc8000fffe03f */
[----:B------:R-:W-:-:S04]  /*4250*/  ULEA.HI UR4, UR4, UR5, URZ, 0x1f ;  /* 0x0000000504047291 */ /* 0x000fc8000f8ff83f */
[----:B------:R-:W-:-:S04]  /*4260*/  USHF.R.U32.HI UR4, URZ, 0x5, UR4 ;  /* 0x000000053f047899 */ /* 0x000fc80008011604 */
[----:B------:R-:W-:Y:S01]  /*4270*/  UIMAD UR41, UR4, -0x25, UR41 ;  /* 0xffffffdb042978a4 */ /* 0x000fe2000f8e0229 */
[----:B------:R-:W-:Y:S11]  /*4280*/  @P0 BRA `(.L_x_99) ;  /* 0xffffffd000d00947 */ /* 0x000ff6000383ffff */
[----:B------:R-:W-:Y:S05]  /*4290*/  EXIT ;  /* 0x000000000000794d */ /* 0x000fea0003800000 */
.L_x_4:
        /* <DEDUP_REMOVED lines=26> */
.L_x_101:
[--C-:B------:R-:W-:Y:S01]  /*4440*/  SHF.R.U64 R14, R12, R20, R13.reuse ;  /* 0x000000140c0e7219 */ /* 0x100fe2000000120d */
[----:B------:R-:W0:Y:S01]  /*4450*/  LDC R24, c[0x0][0x618] ;  /* 0x00018600ff187b82 */ /* 0x000e220000000800 */
[----:B------:R-:W-:Y:S01]  /*4460*/  I2FP.F32.U32 R8, R6 ;  /* 0x0000000600087245 */ /* 0x000fe20000201000 */
[----:B------:R-:W-:Y:S01]  /*4470*/  ULDC UR4, c[0x0][0x150] ;  /* 0x0000540000047ab9 */ /* 0x000fe20000000800 */
[----:B------:R-:W-:Y:S02]  /*4480*/  SHF.R.U32.HI R7, RZ, R20, R13 ;  /* 0x00000014ff077219 */ /* 0x000fe4000001160d */
[----:B------:R-:W-:Y:S01]  /*4490*/  IADD3 R11, P0, RZ, -R14, RZ ;  /* 0x8000000eff0b7210 */ /* 0x000fe20007f1e0ff */
[----:B------:R-:W-:Y:S01]  /*44a0*/  FMUL R13, R8, UR4 ;  /* 0x00000004080d7c20 */ /* 0x000fe20008400000 */
[----:B------:R-:W-:Y:S01]  /*44b0*/  ULDC UR4, c[0x0][0x154] ;  /* 0x0000550000047ab9 */ /* 0x000fe20000000800 */
[----:B------:R-:W1:Y:S02]  /*44c0*/  LDC.64 R26, c[0x0][0x640] ;  /* 0x00019000ff1a7b82 */ /* 0x000e640000000a00 */
[----:B------:R-:W-:-:S02]  /*44d0*/  IMAD.X R7, RZ, RZ, ~R7, P0 ;  /* 0x000000ffff077224 */ /* 0x000fc400000e0e07 */
[----:B------:R-:W2:Y:S01]  /*44e0*/  F2I.U32.TRUNC.NTZ R13, R13 ;  /* 0x0000000d000d7305 */ /* 0x000ea2000020f000 */
[----:B------:R-:W-:-:S03]  /*44f0*/  IMAD.WIDE.U32 R8, R11, R22, R16 ;  /* 0x000000160b087225 */ /* 0x000fc600078e0010 */
[----:B------:R-:W3:Y:S01]  /*4500*/  LDC R15, c[0x0][0x144] ;  /* 0x00005100ff0f7b82 */ /* 0x000ee20000000800 */
[----:B------:R-:W-:-:S04]  /*4510*/  IMAD R10, R7, R22, RZ ;  /* 0x00000016070a7224 */ /* 0x000fc800078e02ff */
[----:B------:R-:W-:Y:S02]  /*4520*/  IMAD R7, R11, R23, R10 ;  /* 0x000000170b077224 */ /* 0x000fe400078e020a */
[----:B------:R-:W-:Y:S01]  /*4530*/  IMAD.MOV.U32 R10, RZ, RZ, -0x1 ;  /* 0xffffffffff0a7424 */ /* 0x000fe200078e00ff */
[----:B------:R-:W4:Y:S01]  /*4540*/  LDC R20, c[0x0][0x608] ;  /* 0x00018200ff147b82 */ /* 0x000f220000000800 */
[----:B------:R-:W-:Y:S01]  /*4550*/  IMAD.IADD R7, R9, 0x1, R7 ;  /* 0x0000000109077824 */ /* 0x000fe200078e0207 */
[----:B------:R-:W-:-:S04]  /*4560*/  I2FP.F32.U32 R9, R5 ;  /* 0x0000000500097245 */ /* 0x000fc80000201000 */
[-C--:B0-----:R-:W-:Y:S01]  /*4570*/  SHF.R.U64 R12, R8, R24.reuse, R7 ;  /* 0x00000018080c7219 */ /* 0x081fe20000001207 */
[----:B--2---:R-:W-:Y:S01]  /*4580*/  IMAD.MOV R8, RZ, RZ, -R13 ;  /* 0x000000ffff087224 */ /* 0x004fe200078e0a0d */
[----:B------:R-:W0:Y:S01]  /*4590*/  LDC R11, c[0x0][0x658] ;  /* 0x00019600ff0b7b82 */ /* 0x000e220000000800 */
[----:B-1----:R-:W-:Y:S01]  /*45a0*/  ISETP.NE.U32.AND P0, PT, R26, RZ, PT ;  /* 0x000000ff1a00720c */ /* 0x002fe20003f05070 */
[----:B------:R-:W-:Y:S01]  /*45b0*/  FMUL R9, R9, UR4 ;  /* 0x0000000409097c20 */ /* 0x000fe20008400000 */
[----:B------:R-:W-:Y:S02]  /*45c0*/  SHF.R.U32.HI R7, RZ, R24, R7 ;  /* 0x00000018ff077219 */ /* 0x000fe40000011607 */
[----:B------:R-:W-:-:S03]  /*45d0*/  ISETP.NE.AND.EX P0, PT, R27, RZ, PT, P0 ;  /* 0x000000ff1b00720c */ /* 0x000fc60003f05300 */
[----:B------:R-:W1:Y:S01]  /*45e0*/  LDC R22, c[0x0][0x148] ;  /* 0x00005200ff167b82 */ /* 0x000e620000000800 */
[----:B---3--:R-:W-:Y:S02]  /*45f0*/  IMAD R23, R15, R8, R6 ;  /* 0x000000080f177224 */ /* 0x008fe400078e0206 */
[----:B------:R-:W-:-:S05]  /*4600*/  IMAD.MOV.U32 R8, RZ, RZ, 0x1 ;  /* 0x00000001ff087424 */ /* 0x000fca00078e00ff */
[----:B------:R-:W2:Y:S01]  /*4610*/  LDC R21, c[0x0][0x600] ;  /* 0x00018000ff157b82 */ /* 0x000ea20000000800 */
[-CC-:B----4-:R-:W-:Y:S02]  /*4620*/  SHF.R.U64 R15, R12, R20.reuse, R7.reuse ;  /* 0x000000140c0f7219 */ /* 0x190fe40000001207 */
[----:B------:R-:W-:Y:S02]  /*4630*/  SHF.R.U32.HI R6, RZ, R20, R7 ;  /* 0x00000014ff067219 */ /* 0x000fe40000011607 */
[----:B------:R3:W4:Y:S03]  /*4640*/  F2I.U32.TRUNC.NTZ R20, R9 ;  /* 0x0000000900147305 */ /* 0x000726000020f000 */
[----:B------:R-:W1:Y:S01]  /*4650*/  LDC R25, c[0x0][0x648] ;  /* 0x00019200ff197b82 */ /* 0x000e620000000800 */
[-C--:B0-----:R-:W-:Y:S02]  /*4660*/  SHF.R.U64 R19, R15, R11.reuse, R6 ;  /* 0x0000000b0f137219 */ /* 0x081fe40000001206 */
[----:B------:R-:W-:-:S02]  /*4670*/  SHF.L.U32 R10, R10, R11, RZ ;  /* 0x0000000b0a0a7219 */ /* 0x000fc400000006ff */
[-C--:B------:R-:W-:Y:S01]  /*4680*/  SHF.R.U32.HI R7, RZ, R11.reuse, R6 ;  /* 0x0000000bff077219 */ /* 0x080fe20000011606 */
[----:B------:R-:W-:Y:S01]  /*4690*/  IMAD.MOV.U32 R6, RZ, RZ, R19 ;  /* 0x000000ffff067224 */ /* 0x000fe200078e0013 */
[----:B------:R-:W-:Y:S01]  /*46a0*/  SHF.L.U32 R24, R8, R11, RZ ;  /* 0x0000000b08187219 */ /* 0x000fe200000006ff */
[----:B------:R-:W0:Y:S01]  /*46b0*/  LDC R28, c[0x0][0x638] ;  /* 0x00018e00ff1c7b82 */ /* 0x000e220000000800 */
[----:B------:R-:W-:-:S07]  /*46c0*/  LOP3.LUT R30, RZ, R10, RZ, 0x33, !PT ;  /* 0x0000000aff1e7212 */ /* 0x000fce00078e33ff */
[----:B------:R-:W0:Y:S01]  /*46d0*/  LDC R29, c[0x0][0x610] ;  /* 0x00018400ff1d7b82 */ /* 0x000e220000000800 */
[----:B---34-:R-:W-:Y:S05]  /*46e0*/  @!P0 BRA `(.L_x_102) ;  /* 0x0000000000288947 */ /* 0x018fea0003800000 */
[----:B------:R-:W3:Y:S02]  /*46f0*/  LDC R6, c[0x0][0x64c] ;  /* 0x00019300ff067b82 */ /* 0x000ee40000000800 */
[----:B---3--:R-:W-:-:S05]  /*4700*/  IADD3 R11, P0, R19, R6, RZ ;  /* 0x00000006130b7210 */ /* 0x008fca0007f1e0ff */
        /* <DEDUP_REMOVED lines=8> */
.L_x_102:
[----:B------:R-:W-:Y:S01]  /*4790*/  ISETP.NE.AND P0, PT, R2, 0x1, PT ;  /* 0x000000010200780c */ /* 0x000fe20003f05270 */
[----:B--2---:R-:W-:Y:S01]  /*47a0*/  VIADD R9, R21, 0xffffffff ;  /* 0xffffffff15097836 */ /* 0x004fe20000000000 */
[----:B-1----:R-:W-:Y:S01]  /*47b0*/  SHF.R.U64 R7, R6, R25, R7 ;  /* 0x0000001906077219 */ /* 0x002fe20000001207 */
[----:B------:R-:W-:Y:S01]  /*47c0*/  IMAD.MOV R20, RZ, RZ, -R20 ;  /* 0x000000ffff147224 */ /* 0x000fe200078e0a14 */
[----:B------:R-:W-:Y:S02]  /*47d0*/  LOP3.LUT R6, R15, R30, RZ, 0xc0, !PT ;  /* 0x0000001e0f067212 */ /* 0x000fe400078ec0ff */
[----:B------:R-:W-:Y:S01]  /*47e0*/  LOP3.LUT R12, R12, R9, RZ, 0xc0, !PT ;  /* 0x000000090c0c7212 */ /* 0x000fe200078ec0ff */
[----:B------:R-:W-:Y:S02]  /*47f0*/  IMAD.MOV R8, RZ, RZ, -R7 ;  /* 0x000000ffff087224 */ /* 0x000fe400078e0a07 */
[----:B------:R-:W-:Y:S02]  /*4800*/  IMAD R6, R24, R7, R6 ;  /* 0x0000000718067224 */ /* 0x000fe400078e0206 */
[----:B------:R-:W-:-:S02]  /*4810*/  IMAD.MOV.U32 R9, RZ, RZ, 0x1 ;  /* 0x00000001ff097424 */ /* 0x000fc400078e00ff */
[----:B------:R-:W-:Y:S02]  /*4820*/  @P0 IMAD R23, R22, R20, R5 ;  /* 0x0000001416170224 */ /* 0x000fe400078e0205 */
[----:B0-----:R-:W-:Y:S02]  /*4830*/  IMAD R5, R8, R28, R19 ;  /* 0x0000001c08057224 */ /* 0x001fe400078e0213 */
[----:B------:R-:W-:Y:S02]  /*4840*/  IMAD R19, R6, R29, R23 ;  /* 0x0000001d06137224 */ /* 0x000fe400078e0217 */
[----:B------:R-:W-:Y:S02]  /*4850*/  IMAD R6, R5, R21, R12 ;  /* 0x0000001505067224 */ /* 0x000fe400078e020c */
[----:B------:R-:W-:-:S03]  /*4860*/  IMAD.MOV.U32 R8, RZ, RZ, R14 ;  /* 0x000000ffff087224 */ /* 0x000fc600078e000e */
[----:B------:R-:W-:Y:S02]  /*4870*/  SEL R20, R6, R19, !P0 ;  /* 0x0000001306147207 */ /* 0x000fe40004000000 */
[----:B------:R-:W-:-:S07]  /*4880*/  SEL R19, R19, R6, !P0 ;  /* 0x0000000613137207 */ /* 0x000fce0004000000 */
.L_x_100:
[----:B------:R-:W-:-:S08]  /*4890*/  NOP ;  /* 0x0000000000007918 */ /* 0x000fd00000000000 */
[----:B------:R-:W0:-:S00]  /*48a0*/  USETMAXREG.DEALLOC.CTAPOOL 0x28 ;  /* 0x00000028000079c8 */ /* 0x000e0000080e0500 */
[----:B0-----:R-:W-:-:S13]  /*48b0*/  ISETP.NE.AND P0, PT, R0, RZ, PT ;  /* 0x000000ff0000720c */ /* 0x001fda0003f05270 */
[----:B------:R-:W-:Y:S05]  /*48c0*/  @P0 EXIT ;  /* 0x000000000000094d */ /* 0x000fea0003800000 */
[----:B------:R-:W-:Y:S01]  /*48d0*/  LOP3.LUT P0, RZ, R9, 0xff, RZ, 0xc0, !PT ;  /* 0x000000ff09ff7812 */ /* 0x000fe2000780c0ff */
[----:B------:R-:W-:Y:S02]  /*48e0*/  IMAD.MOV.U32 R0, RZ, RZ, 0x1 ;  /* 0x00000001ff007424 */ /* 0x000fe400078e00ff */
[----:B------:R-:W-:-:S10]  /*48f0*/  IMAD.MOV.U32 R12, RZ, RZ, RZ ;  /* 0x000000ffff0c7224 */ /* 0x000fd400078e00ff */
[----:B------:R-:W-:Y:S05]  /*4900*/  @!P0 BRA `(.L_x_103) ;  /* 0x0000000c001c8947 */ /* 0x000fea0003800000 */
[----:B------:R-:W0:Y:S01]  /*4910*/  LDC R0, c[0x0][0x28c] ;  /* 0x0000a300ff007b82 */ /* 0x000e220000000800 */
[----:B------:R-:W-:Y:S01]  /*4920*/  LOP3.LUT P0, RZ, R3, 0x1f, RZ, 0xc0, !PT ;  /* 0x0000001f03ff7812 */ /* 0x000fe2000780c0ff */
[----:B------:R-:W-:Y:S01]  /*4930*/  ULDC UR5, c[0x0][0x658] ;  /* 0x0001960000057ab9 */ /* 0x000fe20000000800 */
[----:B------:R-:W-:Y:S01]  /*4940*/  UMOV UR6, 0xffffffff ;  /* 0xffffffff00067882 */ /* 0x000fe20000000000 */
[----:B------:R-:W-:Y:S01]  /*4950*/  BSSY B0, `(.L_x_103) ;  /* 0x00000c2000007945 */ /* 0x000fe20003800000 */
[----:B------:R-:W-:Y:S01]  /*4960*/  USHF.L.U32 UR6, UR6, UR5, URZ ;  /* 0x0000000506067299 */ /* 0x000fe2000800063f */
[C---:B------:R-:W-:Y:S01]  /*4970*/  ISETP.NE.AND P2, PT, R4.reuse, RZ, PT ;  /* 0x000000ff0400720c */ /* 0x040fe20003f45270 */
[----:B------:R-:W-:Y:S01]  /*4980*/  IMAD.MOV.U32 R13, RZ, RZ, 0x1 ;  /* 0x00000001ff0d7424 */ /* 0x000fe200078e00ff */
[----:B------:R-:W-:Y:S01]  /*4990*/  ISETP.NE.OR P0, PT, R4, RZ, !P0 ;  /* 0x000000ff0400720c */ /* 0x000fe20004705670 */
[----:B------:R-:W-:Y:S01]  /*49a0*/  IMAD.MOV.U32 R12, RZ, RZ, RZ ;  /* 0x000000ffff0c7224 */ /* 0x000fe200078e00ff */
[----:B------:R-:W-:Y:S01]  /*49b0*/  LOP3.LUT R11, R18, 0x2, RZ, 0xfc, !PT ;  /* 0x00000002120b7812 */ /* 0x000fe200078efcff */
[----:B------:R-:W-:Y:S01]  /*49c0*/  ULDC UR4, c[0x0][0x600] ;  /* 0x0001800000047ab9 */ /* 0x000fe20000000800 */
[----:B------:R-:W-:Y:S01]  /*49d0*/  UMOV UR7, 0x1 ;  /* 0x0000000100077882 */ /* 0x000fe20000000000 */
[----:B------:R-:W-:-:S02]  /*49e0*/  UIADD3 UR15, UR4, -0x1, URZ ;  /* 0xffffffff040f7890 */ /* 0x000fc4000fffe03f */
[----:B------:R-:W-:Y:S02]  /*49f0*/  USHF.L.U32 UR17, UR7, UR5, URZ ;  /* 0x0000000507117299 */ /* 0x000fe4000800063f */
[----:B------:R-:W-:Y:S01]  /*4a00*/  ULOP3.LUT UR16, URZ, UR6, URZ, 0x33, !UPT ;  /* 0x000000063f107292 */ /* 0x000fe2000f8e333f */
[----:B------:R-:W-:Y:S01]  /*4a10*/  ULDC.64 UR20, c[0x0][0x198] ;  /* 0x0000660000147ab9 */ /* 0x000fe20000000a00 */
[----:B0-----:R-:W-:-:S05]  /*4a20*/  VIADD R0, R0, 0x1f ;  /* 0x0000001f00007836 */ /* 0x001fca0000000000 */
[----:B------:R-:W-:-:S04]  /*4a30*/  SHF.R.S32.HI R3, RZ, 0x1f, R0 ;  /* 0x0000001fff037819 */ /* 0x000fc80000011400 */
[----:B------:R-:W-:Y:S01]  /*4a40*/  LEA.HI R3, R3, R0, RZ, 0x5 ;  /* 0x0000000003037211 */ /* 0x000fe200078f28ff */
[----:B------:R-:W-:-:S03]  /*4a50*/  IMAD.MOV.U32 R0, RZ, RZ, 0x1 ;  /* 0x00000001ff007424 */ /* 0x000fc600078e00ff */
[----:B------:R-:W-:-:S05]  /*4a60*/  SHF.R.S32.HI R3, RZ, 0x5, R3 ;  /* 0x00000005ff037819 */ /* 0x000fca0000011403 */
[----:B------:R-:W-:-:S07]  /*4a70*/  VIADD R10, R3, 0x1 ;  /* 0x00000001030a7836 */ /* 0x000fce0000000000 */
.L_x_115:
[----:B------:R-:W-:-:S03]  /*4a80*/  UMOV UR4, 0xffffffff ;  /* 0xffffffff00047882 */ /* 0x000fc60000000000 */
[----:B------:R-:W-:Y:S05]  /*4a90*/  BRA.DIV UR4, `(.L_x_104) ;  /* 0x0000002204447947 */ /* 0x000fea000b800000 */
[----:B------:R-:W-:-:S13]  /*4aa0*/  ELECT P6, URZ, PT ;  /* 0x00000000003f782f */ /* 0x000fda00038c0000 */
.L_x_159:
[----:B------:R-:W0:Y:S01]  /*4ab0*/  LDC R4, c[0x0][0x28c] ;  /* 0x0000a300ff047b82 */ /* 0x000e220000000800 */
[----:B------:R-:W-:Y:S01]  /*4ac0*/  BSSY B1, `(.L_x_105) ;  /* 0x0000037000017945 */ /* 0x000fe20003800000 */
[----:B0-----:R-:W-:-:S13]  /*4ad0*/  ISETP.LT.OR P6, PT, R4, 0x1, !P6 ;  /* 0x000000010400780c */ /* 0x001fda00077c1670 */
[----:B------:R-:W-:Y:S05]  /*4ae0*/  @P6 BRA `(.L_x_106) ;  /* 0x0000000000d06947 */ /* 0x000fea0003800000 */
[----:B------:R-:W-:Y:S02]  /*4af0*/  IMAD.SHL.U32 R20, R20, 0x40, RZ ;  /* 0x0000004014147824 */ /* 0x000fe400078e00ff */
[----:B------:R-:W-:Y:S02]  /*4b00*/  IMAD.SHL.U32 R19, R19, 0x80, RZ ;  /* 0x0000008013137824 */ /* 0x000fe400078e00ff */
[----:B------:R-:W-:Y:S02]  /*4b10*/  IMAD.MOV.U32 R21, RZ, RZ, RZ ;  /* 0x000000ffff157224 */ /* 0x000fe400078e00ff */
[----:B------:R-:W-:Y:S02]  /*4b20*/  IMAD.MOV.U32 R4, RZ, RZ, R10 ;  /* 0x000000ffff047224 */ /* 0x000fe400078e000a */
[----:B------:R-:W-:Y:S02]  /*4b30*/  IMAD.MOV.U32 R5, RZ, RZ, R0 ;  /* 0x000000ffff057224 */ /* 0x000fe400078e0000 */
[----:B------:R-:W-:-:S07]  /*4b40*/  IMAD.MOV.U32 R6, RZ, RZ, R12 ;  /* 0x000000ffff067224 */ /* 0x000fce00078e000c */
.L_x_110:
[----:B------:R-:W0:Y:S01]  /*4b50*/  S2R R14, SR_CgaCtaId ;  /* 0x00000000000e7919 */ /* 0x000e220000008800 */
[----:B------:R-:W-:Y:S01]  /*4b60*/  MOV R7, 0x400 ;  /* 0x0000040000077802 */ /* 0x000fe20000000f00 */
[----:B------:R-:W1:Y:S03]  /*4b70*/  @!P2 LDC R9, c[0x0][0x500] ;  /* 0x00014000ff09ab82 */ /* 0x000e660000000800 */
[----:B0-----:R-:W-:Y:S02]  /*4b80*/  LEA R15, R14, R7, 0x18 ;  /* 0x000000070e0f7211 */ /* 0x001fe400078ec0ff */
[----:B------:R-:W-:-:S03]  /*4b90*/  SHF.L.U32 R7, R5, 0x1f, RZ ;  /* 0x0000001f05077819 */ /* 0x000fc600000006ff */
[----:B------:R-:W-:-:S04]  /*4ba0*/  IMAD R14, R6, 0x8, R15 ;  /* 0x00000008060e7824 */ /* 0x000fc800078e020f */
[----:B------:R-:W0:Y:S02]  /*4bb0*/  SYNCS.PHASECHK.TRANS64.TRYWAIT P1, [R14+URZ+0x128], R7 ;  /* 0x000128070e0075a7 */ /* 0x000e24000802017f */
[----:B01----:R-:W-:Y:S05]  /*4bc0*/  @!P1 BRA `(.L_x_107) ;  /* 0x0000002000189947 */ /* 0x003fea0003800000 */
.L_x_160:
[----:B0-----:R-:W-:Y:S01]  /*4bd0*/  PRMT R7, R11, 0x9910, RZ ;  /* 0x000099100b077816 */ /* 0x001fe200000000ff */
[----:B------:R0:W-:Y:S03]  /*4be0*/  @!P2 SYNCS.ARRIVE.TRANS64 RZ, [R14+URZ], R9 ;  /* 0x000000090effa9a7 */ /* 0x0001e6000800003f */
[----:B------:R-:W-:-:S13]  /*4bf0*/  ISETP.NE.AND P1, PT, R7, 0x2, PT ;  /* 0x000000020700780c */ /* 0x000fda0003f25270 */
[----:B0-----:R-:W-:Y:S05]  /*4c00*/  @P1 BRA `(.L_x_108) ;  /* 0x0000000000041947 */ /* 0x001fea0003800000 */
[----:B------:R-:W-:Y:S01]  /*4c10*/  BPT.TRAP 0x1 ;  /* 0x000000040000795c */ /* 0x000fe20000300000 */
.L_x_108:
[----:B------:R-:W-:Y:S05]  /*4c20*/  @P0 BRA `(.L_x_109) ;  /* 0x0000000000040947 */ /* 0x000fea0003800000 */
[----:B------:R-:W-:Y:S01]  /*4c30*/  BPT.TRAP 0x1 ;  /* 0x000000040000795c */ /* 0x000fe20000300000 */
.L_x_109:
[--C-:B------:R-:W-:Y:S01]  /*4c40*/  IMAD R7, R6, 0x1000, R15.reuse ;  /* 0x0000100006077824 */ /* 0x100fe200078e020f */
[----:B------:R-:W-:Y:S01]  /*4c50*/  R2UR UR9, R14 ;  /* 0x000000000e0972ca */ /* 0x000fe200000e0000 */
[----:B------:R-:W-:Y:S01]  /*4c60*/  IMAD R15, R6, 0x800, R15 ;  /* 0x00000800060f7824 */ /* 0x000fe200078e020f */
[----:B------:R-:W-:Y:S01]  /*4c70*/  UIADD3 UR4, UP0, UR20, 0xf0, URZ ;  /* 0x000000f014047890 */ /* 0x000fe2000ff1e03f */
[----:B------:R-:W-:Y:S01]  /*4c80*/  VIADD R4, R4, 0xffffffff ;  /* 0xffffffff04047836 */ /* 0x000fe20000000000 */
[----:B------:R-:W-:Y:S01]  /*4c90*/  R2UR UR5, R7 ;  /* 0x00000000070572ca */ /* 0x000fe200000e0000 */
[----:B------:R-:W-:Y:S01]  /*4ca0*/  UIADD3 UR22, UP1, UR20, 0x1f0, URZ ;  /* 0x000001f014167890 */ /* 0x000fe2000ff3e03f */
[----:B------:R-:W-:Y:S01]  /*4cb0*/  R2UR UR8, R15 ;  /* 0x000000000f0872ca */ /* 0x000fe200000e0000 */
[----:B------:R-:W-:Y:S01]  /*4cc0*/  VIADD R6, R6, 0x1 ;  /* 0x0000000106067836 */ /* 0x000fe20000000000 */
[----:B------:R-:W-:Y:S01]  /*4cd0*/  R2UR UR11, R19 ;  /* 0x00000000130b72ca */ /* 0x000fe200000e0000 */
[----:B------:R-:W-:Y:S01]  /*4ce0*/  UIADD3.X UR23, URZ, UR21, URZ, UP1, !UPT ;  /* 0x000000153f177290 */ /* 0x000fe20008ffe43f */
[C---:B------:R-:W-:Y:S01]  /*4cf0*/  R2UR UR10, R21.reuse ;  /* 0x00000000150a72ca */ /* 0x040fe200000e0000 */
[----:B------:R-:W-:Y:S01]  /*4d00*/  UMOV UR6, 0x0 ;  /* 0x0000000000067882 */ /* 0x000fe20000000000 */
[----:B------:R-:W-:Y:S01]  /*4d10*/  R2UR UR12, R8 ;  /* 0x00000000080c72ca */ /* 0x000fe200000e0000 */
[----:B------:R-:W-:Y:S01]  /*4d20*/  UMOV UR7, 0x10000000 ;  /* 0x1000000000077882 */ /* 0x000fe20000000000 */
[----:B------:R-:W-:Y:S01]  /*4d30*/  R2UR UR18, R20 ;  /* 0x00000000141272ca */ /* 0x000fe200000e0000 */
[----:B------:R-:W-:Y:S01]  /*4d40*/  VIADD R21, R21, 0x20 ;  /* 0x0000002015157836 */ /* 0x000fe20000000000 */
[----:B------:R-:W-:Y:S01]  /*4d50*/  ISETP.GT.AND P3, PT, R4, 0x1, PT ;  /* 0x000000010400780c */ /* 0x000fe20003f64270 */
[----:B------:R-:W-:Y:S01]  /*4d60*/  UIADD3 UR13, UR5, 0x300, URZ ;  /* 0x00000300050d7890 */ /* 0x000fe2000fffe03f */
[----:B------:R-:W-:Y:S01]  /*4d70*/  ISETP.NE.AND P1, PT, R6, 0x25, PT ;  /* 0x000000250600780c */ /* 0x000fe20003f25270 */
[----:B------:R-:W-:-:S02]  /*4d80*/  UIADD3.X UR5, URZ, UR21, URZ, UP0, !UPT ;  /* 0x000000153f057290 */ /* 0x000fc400087fe43f */
[----:B------:R-:W-:Y:S01]  /*4d90*/  UIADD3 UR14, UR8, 0x25300, URZ ;  /* 0x00025300080e7890 */ /* 0x000fe2000fffe03f */
[----:B------:R-:W-:Y:S02]  /*4da0*/  SEL R14, RZ, 0x1, P1 ;  /* 0x00000001ff0e7807 */ /* 0x000fe40000800000 */
[----:B------:R-:W-:Y:S01]  /*4db0*/  UMOV UR8, UR13 ;  /* 0x0000000d00087c82 */ /* 0x000fe20008000000 */
[----:B------:R-:W-:Y:S02]  /*4dc0*/  SEL R6, R6, RZ, P1 ;  /* 0x000000ff06067207 */ /* 0x000fe40000800000 */
[----:B------:R-:W-:Y:S01]  /*4dd0*/  LOP3.LUT R5, R5, R14, RZ, 0x3c, !PT ;  /* 0x0000000e05057212 */ /* 0x000fe200078e3cff */
[----:B------:R0:W-:Y:S02]  /*4de0*/  UTMALDG.3D [UR8], [UR4], desc[UR6] ;  /* 0x00000608040075b4 */ /* 0x0001e40008011000 */
[----:B0-----:R-:W-:Y:S01]  /*4df0*/  UMOV UR8, UR14 ;  /* 0x0000000e00087c82 */ /* 0x001fe20008000000 */
[----:B------:R-:W-:-:S02]  /*4e00*/  UMOV UR11, UR18 ;  /* 0x00000012000b7c82 */ /* 0x000fc40008000000 */
[----:B------:R0:W-:Y:S02]  /*4e10*/  UTMALDG.3D [UR8], [UR22], desc[UR6] ;  /* 0x00000608160075b4 */ /* 0x0001e40008011000 */
[----:B0-----:R-:W-:Y:S05]  /*4e20*/  @P3 BRA `(.L_x_110) ;  /* 0xfffffffc00483947 */ /* 0x001fea000383ffff */
.L_x_106:
[----:B------:R-:W-:Y:S05]  /*4e30*/  BSYNC B1 ;  /* 0x0000000000017941 */ /* 0x000fea0003800000 */
.L_x_105:
[----:B------:R-:W-:Y:S01]  /*4e40*/  LOP3.LUT P4, RZ, R13, 0xff, RZ, 0xc0, !PT ;  /* 0x000000ff0dff7812 */ /* 0x000fe2000788c0ff */
[C---:B------:R-:W-:Y:S01]  /*4e50*/  IMAD.IADD R12, R3.reuse, 0x1, R12 ;  /* 0x00000001030c7824 */ /* 0x040fe200078e020c */
[----:B------:R-:W-:Y:S01]  /*4e60*/  ULDC.64 UR4, c[0x0][0x650] ;  /* 0x0001940000047ab9 */ /* 0x000fe20000000a00 */
[C---:B------:R-:W-:Y:S01]  /*4e70*/  ISETP.GE.U32.AND P3, PT, R3.reuse, 0x25, PT ;  /* 0x000000250300780c */ /* 0x040fe20003f66070 */
[----:B------:R-:W-:Y:S01]  /*4e80*/  BSSY B1, `(.L_x_111) ;  /* 0x000006c000017945 */ /* 0x000fe20003800000 */
[C---:B------:R-:W-:Y:S01]  /*4e90*/  IMAD.WIDE.U32 R4, R12.reuse, -0x45306eb3, RZ ;  /* 0xbacf914d0c047825 */ /* 0x040fe200078e00ff */
[C---:B------:R-:W-:Y:S02]  /*4ea0*/  ISETP.GT.U32.AND P1, PT, R12.reuse, 0x24, PT ;  /* 0x000000240c00780c */ /* 0x040fe40003f24070 */
[----:B------:R-:W-:Y:S01]  /*4eb0*/  PRMT R13, RZ, 0x7610, R13 ;  /* 0x00007610ff0d7816 */ /* 0x000fe2000000000d */
[----:B------:R-:W-:Y:S01]  /*4ec0*/  IMAD.IADD R4, R12, 0x1, -R5 ;  /* 0x000000010c047824 */ /* 0x000fe200078e0a05 */
[----:B------:R-:W-:Y:S01]  /*4ed0*/  ISETP.LT.U32.AND P1, PT, R3, 0x25, P1 ;  /* 0x000000250300780c */ /* 0x000fe20000f21070 */
[----:B------:R-:W-:-:S02]  /*4ee0*/  IMAD.MOV.U32 R19, RZ, RZ, -0x1 ;  /* 0xffffffffff137424 */ /* 0x000fc400078e00ff */
[----:B------:R-:W0:Y:S01]  /*4ef0*/  @P4 S2R R7, SR_CgaCtaId ;  /* 0x0000000000074919 */ /* 0x000e220000008800 */
[----:B------:R-:W-:Y:S01]  /*4f00*/  @P4 MOV R6, 0x400 ;  /* 0x0000040000064802 */ /* 0x000fe20000000f00 */
[----:B------:R-:W-:Y:S01]  /*4f10*/  IMAD.MOV.U32 R20, RZ, RZ, -0x1 ;  /* 0xffffffffff147424 */ /* 0x000fe200078e00ff */
[----:B------:R-:W-:Y:S01]  /*4f20*/  LEA.HI R4, R4, R5, RZ, 0x1f ;  /* 0x0000000504047211 */ /* 0x000fe200078ff8ff */
[----:B------:R-:W-:-:S03]  /*4f30*/  IMAD.MOV.U32 R8, RZ, RZ, -0x1 ;  /* 0xffffffffff087424 */ /* 0x000fc600078e00ff */
[--C-:B------:R-:W-:Y:S02]  /*4f40*/  SHF.R.U32.HI R5, RZ, 0x5, R4.reuse ;  /* 0x00000005ff057819 */ /* 0x100fe40000011604 */
[----:B------:R-:W-:-:S03]  /*4f50*/  PRMT R4, RZ, 0x7610, R4 ;  /* 0x00007610ff047816 */ /* 0x000fc60000000004 */
[----:B------:R-:W-:Y:S01]  /*4f60*/  IMAD R12, R5, -0x25, R12 ;  /* 0xffffffdb050c7824 */ /* 0x000fe200078e020c */
[----:B0-----:R-:W-:Y:S02]  /*4f70*/  @P4 LEA R6, R7, R6, 0x18 ;  /* 0x0000000607064211 */ /* 0x001fe400078ec0ff */
[----:B------:R-:W-:Y:S02]  /*4f80*/  SEL R7, RZ, 0x1, !P1 ;  /* 0x00000001ff077807 */ /* 0x000fe40004800000 */
[----:B------:R-:W-:Y:S01]  /*4f90*/  IADD3 R16, P1, R16, UR36, RZ ;  /* 0x0000002410107c10 */ /* 0x000fe2000ff3e0ff */
[----:B------:R0:W-:Y:S01]  /*4fa0*/  @P4 SYNCS.ARRIVE.TRANS64.A1T0 RZ, [R6+URZ+0x268], RZ ;  /* 0x000268ff06ff49a7 */ /* 0x0001e2000810003f */
[----:B------:R-:W-:Y:S02]  /*4fb0*/  LOP3.LUT R0, R0, R7, RZ, 0x3c, !PT ;  /* 0x0000000700007212 */ /* 0x000fe400078e3cff */
[----:B------:R-:W-:Y:S02]  /*4fc0*/  IADD3.X R17, R17, UR42, RZ, P1, !PT ;  /* 0x0000002a11117c10 */ /* 0x000fe40008ffe4ff */
[----:B------:R-:W-:-:S02]  /*4fd0*/  ISETP.GE.U32.AND P1, PT, R16, UR4, PT ;  /* 0x0000000410007c0c */ /* 0x000fc4000bf26070 */
[----:B------:R-:W-:Y:S02]  /*4fe0*/  @P3 LOP3.LUT R0, R0, 0x1, R5, 0x78, !PT ;  /* 0x0000000100003812 */ /* 0x000fe400078e7805 */
[----:B------:R-:W-:-:S13]  /*4ff0*/  ISETP.GE.U32.AND.EX P1, PT, R17, UR5, PT, P1 ;  /* 0x0000000511007c0c */ /* 0x000fda000bf26110 */
[----:B0-----:R-:W-:Y:S05]  /*5000*/  @P1 BRA `(.L_x_112) ;  /* 0x00000004004c1947 */ /* 0x001fea0003800000 */
[----:B------:R-:W-:Y:S01]  /*5010*/  ULDC.64 UR4, c[0x0][0x628] ;  /* 0x00018a0000047ab9 */ /* 0x000fe20000000a00 */
[----:B------:R-:W0:Y:S01]  /*5020*/  S2R R15, SR_CTAID.X ;  /* 0x00000000000f7919 */ /* 0x000e220000002500 */
[----:B------:R-:W-:Y:S01]  /*5030*/  ISETP.NE.U32.AND P1, PT, RZ, UR4, PT ;  /* 0x00000004ff007c0c */ /* 0x000fe2000bf25070 */
[----:B------:R-:W-:Y:S01]  /*5040*/  ULDC UR7, c[0x0][0x630] ;  /* 0x00018c0000077ab9 */ /* 0x000fe20000000800 */
[----:B------:R-:W-:Y:S01]  /*5050*/  IMAD.MOV.U32 R4, RZ, RZ, R16 ;  /* 0x000000ffff047224 */ /* 0x000fe200078e0010 */
[----:B------:R-:W1:Y:S01]  /*5060*/  S2R R14, SR_CTAID.Y ;  /* 0x00000000000e7919 */ /* 0x000e620000002600 */
[----:B------:R-:W-:Y:S01]  /*5070*/  ISETP.NE.AND.EX P1, PT, RZ, UR5, PT, P1 ;  /* 0x00000005ff007c0c */ /* 0x000fe2000bf25310 */
[----:B------:R-:W-:-:S12]  /*5080*/  IMAD.MOV.U32 R5, RZ, RZ, R17 ;  /* 0x000000ffff057224 */ /* 0x000fd800078e0011 */
[----:B------:R-:W-:Y:S05]  /*5090*/  @!P1 BRA `(.L_x_113) ;  /* 0x0000000000289947 */ /* 0x000fea0003800000 */
[----:B------:R-:W-:Y:S02]  /*50a0*/  ULDC UR6, c[0x0][0x634] ;  /* 0x00018d0000067ab9 */ /* 0x000fe40000000800 */
[----:B------:R-:W-:-:S05]  /*50b0*/  IADD3 R9, P1, R16, UR6, RZ ;  /* 0x0000000610097c10 */ /* 0x000fca000ff3e0ff */
[----:B------:R-:W-:-:S04]  /*50c0*/  IMAD.X R19, RZ, RZ, R17, P1 ;  /* 0x000000ffff137224 */ /* 0x000fc800008e0611 */
[----:B------:R-:W-:-:S04]  /*50d0*/  IMAD.WIDE.U32 R6, R19, UR4, RZ ;  /* 0x0000000413067c25 */ /* 0x000fc8000f8e00ff */
[----:B------:R-:W-:-:S04]  /*50e0*/  IMAD.WIDE.U32 R6, P1, R9, UR5, R6 ;  /* 0x0000000509067c25 */ /* 0x000fc8000f820006 */
[----:B------:R-:W-:-:S04]  /*50f0*/  IMAD.WIDE.U32 R8, R9, UR4, RZ ;  /* 0x0000000409087c25 */ /* 0x000fc8000f8e00ff */
[----:B------:R-:W-:Y:S01]  /*5100*/  IMAD.X R5, RZ, RZ, RZ, P1 ;  /* 0x000000ffff057224 */ /* 0x000fe200008e06ff */
[----:B------:R-:W-:Y:S01]  /*5110*/  IADD3 RZ, P1, R9, R6, RZ ;  /* 0x0000000609ff7210 */ /* 0x000fe20007f3e0ff */
[----:B------:R-:W-:-:S04]  /*5120*/  IMAD.MOV.U32 R4, RZ, RZ, R7 ;  /* 0x000000ffff047224 */ /* 0x000fc800078e0007 */
[----:B------:R-:W-:-:S08]  /*5130*/  IMAD.WIDE.U32.X R4, R19, UR5, R4, P1 ;  /* 0x0000000513047c25 */ /* 0x000fd000088e0404 */
.L_x_113:
[--C-:B------:R-:W-:Y:S01]  /*5140*/  SHF.R.U64 R8, R4, UR7, R5.reuse ;  /* 0x0000000704087c19 */ /* 0x100fe20008001205 */
[----:B------:R-:W-:Y:S01]  /*5150*/  ULDC.64 UR4, c[0x0][0x620] ;  /* 0x0001880000047ab9 */ /* 0x000fe20000000a00 */
[----:B------:R-:W-:Y:S01]  /*5160*/  SHF.R.U32.HI R4, RZ, UR7, R5 ;  /* 0x00000007ff047c19 */ /* 0x000fe20008011605 */
[----:B------:R-:W2:Y:S01]  /*5170*/  LDC R24, c[0x0][0x144] ;  /* 0x00005100ff187b82 */ /* 0x000ea20000000800 */
[----:B------:R-:W-:Y:S01]  /*5180*/  IADD3 R7, P1, RZ, -R8, RZ ;  /* 0x80000008ff077210 */ /* 0x000fe20007f3e0ff */
[----:B------:R-:W-:Y:S01]  /*5190*/  ULDC.64 UR8, c[0x0][0x640] ;  /* 0x0001900000087ab9 */ /* 0x000fe20000000a00 */
[----:B0-----:R-:W-:Y:S01]  /*51a0*/  I2FP.F32.U32 R9, R15 ;  /* 0x0000000f00097245 */ /* 0x001fe20000201000 */
[----:B------:R-:W-:Y:S02]  /*51b0*/  ULDC UR6, c[0x0][0x608] ;  /* 0x0001820000067ab9 */ /* 0x000fe40000000800 */
[----:B------:R-:W-:Y:S01]  /*51c0*/  IMAD.X R4, RZ, RZ, ~R4, P1 ;  /* 0x000000ffff047224 */ /* 0x000fe200008e0e04 */
[----:B------:R-:W-:Y:S01]  /*51d0*/  ISETP.NE.U32.AND P1, PT, RZ, UR8, PT ;  /* 0x00000008ff007c0c */ /* 0x000fe2000bf25070 */
[----:B------:R-:W0:Y:S02]  /*51e0*/  LDC R21, c[0x0][0x148] ;  /* 0x00005200ff157b82 */ /* 0x000e240000000800 */
[----:B------:R-:W-:Y:S01]  /*51f0*/  IMAD R6, R4, UR4, RZ ;  /* 0x0000000404067c24 */ /* 0x000fe2000f8e02ff */
[----:B------:R-:W-:Y:S01]  /*5200*/  ISETP.NE.AND.EX P1, PT, RZ, UR9, PT, P1 ;  /* 0x00000009ff007c0c */ /* 0x000fe2000bf25310 */
[----:B------:R-:W-:Y:S01]  /*5210*/  IMAD.WIDE.U32 R4, R7, UR4, R16 ;  /* 0x0000000407047c25 */ /* 0x000fe2000f8e0010 */
[----:B------:R-:W-:-:S03]  /*5220*/  ULDC UR4, c[0x0][0x150] ;  /* 0x0000540000047ab9 */ /* 0x000fc60000000800 */
[----:B------:R-:W-:Y:S02]  /*5230*/  IMAD R7, R7, UR5, R6 ;  /* 0x0000000507077c24 */ /* 0x000fe4000f8e0206 */
[----:B------:R-:W-:Y:S01]  /*5240*/  FMUL R6, R9, UR4 ;  /* 0x0000000409067c20 */ /* 0x000fe20008400000 */
[----:B------:R-:W-:Y:S01]  /*5250*/  ULDC UR4, c[0x0][0x618] ;  /* 0x0001860000047ab9 */ /* 0x000fe20000000800 */
[----:B------:R-:W-:Y:S01]  /*5260*/  ULDC UR5, c[0x0][0x154] ;  /* 0x0000550000057ab9 */ /* 0x000fe20000000800 */
[----:B------:R-:W-:-:S03]  /*5270*/  IMAD.IADD R5, R5, 0x1, R7 ;  /* 0x0000000105057824 */ /* 0x000fc600078e0207 */
[----:B------:R-:W3:Y:S02]  /*5280*/  F2I.U32.TRUNC.NTZ R6, R6 ;  /* 0x0000000600067305 */ /* 0x000ee4000020f000 */
[----:B------:R-:W-:Y:S02]  /*5290*/  SHF.R.U64 R9, R4, UR4, R5 ;  /* 0x0000000404097c19 */ /* 0x000fe40008001205 */
[----:B-1----:R-:W-:-:S05]  /*52a0*/  I2FP.F32.U32 R4, R14 ;  /* 0x0000000e00047245 */ /* 0x002fca0000201000 */
[----:B------:R-:W-:Y:S01]  /*52b0*/  FMUL R22, R4, UR5 ;  /* 0x0000000504167c20 */ /* 0x000fe20008400000 */
[----:B------:R-:W-:Y:S01]  /*52c0*/  SHF.R.U32.HI R4, RZ, UR4, R5 ;  /* 0x00000004ff047c19 */ /* 0x000fe20008011605 */
[----:B------:R-:W-:-:S03]  /*52d0*/  ULDC UR4, c[0x0][0x658] ;  /* 0x0001960000047ab9 */ /* 0x000fc60000000800 */
[--C-:B------:R-:W-:Y:S01]  /*52e0*/  SHF.R.U64 R20, R9, UR6, R4.reuse ;  /* 0x0000000609147c19 */ /* 0x100fe20008001204 */
[----:B------:R-:W1:Y:S01]  /*52f0*/  F2I.U32.TRUNC.NTZ R22, R22 ;  /* 0x0000001600167305 */ /* 0x000e62000020f000 */
[----:B------:R-:W-:Y:S01]  /*5300*/  SHF.R.U32.HI R5, RZ, UR6, R4 ;  /* 0x00000006ff057c19 */ /* 0x000fe20008011604 */
[----:B---3--:R-:W-:-:S03]  /*5310*/  IMAD.MOV R6, RZ, RZ, -R6 ;  /* 0x000000ffff067224 */ /* 0x008fc600078e0a06 */
[----:B------:R-:W-:Y:S01]  /*5320*/  SHF.R.U64 R19, R20, UR4, R5 ;  /* 0x0000000414137c19 */ /* 0x000fe20008001205 */
[----:B--2---:R-:W-:Y:S01]  /*5330*/  IMAD R15, R24, R6, R15 ;  /* 0x00000006180f7224 */ /* 0x004fe200078e020f */
[----:B------:R-:W-:-:S03]  /*5340*/  SHF.R.U32.HI R23, RZ, UR4, R5 ;  /* 0x00000004ff177c19 */ /* 0x000fc60008011605 */
[----:B------:R-:W-:Y:S02]  /*5350*/  IMAD.MOV.U32 R4, RZ, RZ, R19 ;  /* 0x000000ffff047224 */ /* 0x000fe400078e0013 */
[----:B------:R-:W-:Y:S01]  /*5360*/  IMAD.MOV.U32 R5, RZ, RZ, R23 ;  /* 0x000000ffff057224 */ /* 0x000fe200078e0017 */
[----:B-1----:R-:W-:Y:S06]  /*5370*/  @!P1 BRA `(.L_x_114) ;  /* 0x0000000000289947 */ /* 0x002fec0003800000 */
[----:B------:R-:W-:Y:S02]  /*5380*/  ULDC UR4, c[0x0][0x64c] ;  /* 0x0001930000047ab9 */ /* 0x000fe40000000800 */
[----:B------:R-:W-:-:S05]  /*5390*/  IADD3 R5, P1, R19, UR4, RZ ;  /* 0x0000000413057c10 */ /* 0x000fca000ff3e0ff */
[----:B------:R-:W-:-:S04]  /*53a0*/  IMAD.X R23, RZ, RZ, R23, P1 ;  /* 0x000000ffff177224 */ /* 0x000fc800008e0617 */
[----:B------:R-:W-:-:S04]  /*53b0*/  IMAD.WIDE.U32 R6, R23, UR8, RZ ;  /* 0x0000000817067c25 */ /* 0x000fc8000f8e00ff */
[----:B------:R-:W-:-:S04]  /*53c0*/  IMAD.WIDE.U32 R6, P1, R5, UR9, R6 ;  /* 0x0000000905067c25 */ /* 0x000fc8000f820006 */
[----:B------:R-:W-:-:S04]  /*53d0*/  IMAD.WIDE.U32 R4, R5, UR8, RZ ;  /* 0x0000000805047c25 */ /* 0x000fc8000f8e00ff */
[----:B------:R-:W-:Y:S01]  /*53e0*/  IMAD.MOV.U32 R4, RZ, RZ, R7 ;  /* 0x000000ffff047224 */ /* 0x000fe200078e0007 */
[----:B------:R-:W-:Y:S01]  /*53f0*/  IADD3 RZ, P3, R5, R6, RZ ;  /* 0x0000000605ff7210 */ /* 0x000fe20007f7e0ff */
[----:B------:R-:W-:-:S04]  /*5400*/  IMAD.X R5, RZ, RZ, RZ, P1 ;  /* 0x000000ffff057224 */ /* 0x000fc800008e06ff */
[----:B------:R-:W-:-:S08]  /*5410*/  IMAD.WIDE.U32.X R4, R23, UR9, R4, P3 ;  /* 0x0000000917047c25 */ /* 0x000fd000098e0404 */
.L_x_114:
[----:B------:R-:W-:Y:S01]  /*5420*/  ISETP.NE.AND P1, PT, R2, 0x1, PT ;  /* 0x000000010200780c */ /* 0x000fe20003f25270 */
[----:B------:R-:W-:Y:S01]  /*5430*/  ULDC UR4, c[0x0][0x648] ;  /* 0x0001920000047ab9 */ /* 0x000fe20000000800 */
[----:B------:R-:W-:Y:S01]  /*5440*/  LOP3.LUT R20, R20, UR16, RZ, 0xc0, !PT ;  /* 0x0000001014147c12 */ /* 0x000fe2000f8ec0ff */
[----:B------:R-:W-:Y:S01]  /*5450*/  IMAD.MOV R22, RZ, RZ, -R22 ;  /* 0x000000ffff167224 */ /* 0x000fe200078e0a16 */
[----:B------:R-:W-:Y:S01]  /*5460*/  SHF.R.U64 R5, R4, UR4, R5 ;  /* 0x0000000404057c19 */ /* 0x000fe20008001205 */
[----:B------:R-:W-:Y:S01]  /*5470*/  ULDC UR4, c[0x0][0x638] ;  /* 0x00018e0000047ab9 */ /* 0x000fe20000000800 */
[----:B------:R-:W-:Y:S01]  /*5480*/  LOP3.LUT R6, R9, UR15, RZ, 0xc0, !PT ;  /* 0x0000000f09067c12 */ /* 0x000fe2000f8ec0ff */
[----:B------:R-:W-:Y:S02]  /*5490*/  ULDC UR5, c[0x0][0x610] ;  /* 0x0001840000057ab9 */ /* 0x000fe40000000800 */
[----:B------:R-:W-:Y:S02]  /*54a0*/  IMAD.MOV R4, RZ, RZ, -R5 ;  /* 0x000000ffff047224 */ /* 0x000fe400078e0a05 */
[----:B------:R-:W-:-:S02]  /*54b0*/  IMAD R20, R5, UR17, R20 ;  /* 0x0000001105147c24 */ /* 0x000fc4000f8e0214 */
[----:B0-----:R-:W-:Y:S02]  /*54c0*/  @P1 IMAD R15, R21, R22, R14 ;  /* 0x00000016150f1224 */ /* 0x001fe400078e020e */
[----:B------:R-:W-:Y:S01]  /*54d0*/  IMAD R19, R4, UR4, R19 ;  /* 0x0000000404137c24 */ /* 0x000fe2000f8e0213 */
[----:B------:R-:W-:Y:S01]  /*54e0*/  ULDC UR4, c[0x0][0x600] ;  /* 0x0001800000047ab9 */ /* 0x000fe20000000800 */
[----:B------:R-:W-:Y:S02]  /*54f0*/  IMAD R15, R20, UR5, R15 ;  /* 0x00000005140f7c24 */ /* 0x000fe4000f8e020f */
[----:B------:R-:W-:Y:S02]  /*5500*/  IMAD R6, R19, UR4, R6 ;  /* 0x0000000413067c24 */ /* 0x000fe4000f8e0206 */
[----:B------:R-:W-:-:S03]  /*5510*/  IMAD.MOV.U32 R4, RZ, RZ, 0x1 ;  /* 0x00000001ff047424 */ /* 0x000fc600078e00ff */
[----:B------:R-:W-:Y:S02]  /*5520*/  SEL R20, R6, R15, !P1 ;  /* 0x0000000f06147207 */ /* 0x000fe40004800000 */
[----:B------:R-:W-:-:S07]  /*5530*/  SEL R19, R15, R6, !P1 ;  /* 0x000000060f137207 */ /* 0x000fce0004800000 */
.L_x_112:
[----:B------:R-:W-:Y:S05]  /*5540*/  BSYNC B1 ;  /* 0x0000000000017941 */ /* 0x000fea0003800000 */
.L_x_111:
[----:B------:R-:W-:-:S13]  /*5550*/  LOP3.LUT P1, RZ, R4, 0xff, RZ, 0xc0, !PT ;  /* 0x000000ff04ff7812 */ /* 0x000fda000782c0ff */
[----:B------:R-:W-:Y:S05]  /*5560*/  @P1 BRA `(.L_x_115) ;  /* 0xfffffff400441947 */ /* 0x000fea000383ffff */
[----:B------:R-:W-:Y:S05]  /*5570*/  BSYNC B0 ;  /* 0x0000000000007941 */ /* 0x000fea0003800000 */
.L_x_103:
[----:B------:R-:W-:-:S03]  /*5580*/  UMOV UR4, 0xffffffff ;  /* 0xffffffff00047882 */ /* 0x000fc60000000000 */
[----:B------:R-:W-:Y:S05]  /*5590*/  BRA.DIV UR4, `(.L_x_116) ;  /* 0x0000001604b87947 */ /* 0x000fea000b800000 */
[----:B------:R-:W-:-:S13]  /*55a0*/  ELECT P6, URZ, PT ;  /* 0x00000000003f782f */ /* 0x000fda00038c0000 */
.L_x_163:
[----:B------:R-:W-:Y:S04]  /*55b0*/  BSSY B0, `(.L_x_117) ;  /* 0x0000154000007945 */ /* 0x000fe80003800000 */
[----:B------:R-:W-:Y:S05]  /*55c0*/  @!P6 BRA `(.L_x_118) ;  /* 0x000000140048e947 */ /* 0x000fea0003800000 */
[----:B------:R-:W-:-:S04]  /*55d0*/  LOP3.LUT R18, R18, 0x2, RZ, 0xfc, !PT ;  /* 0x0000000212127812 */ /* 0x000fc800078efcff */
[----:B------:R-:W-:-:S13]  /*55e0*/  ISETP.NE.AND P0, PT, R18, 0x3, PT ;  /* 0x000000031200780c */ /* 0x000fda0003f05270 */
[----:B------:R-:W-:Y:S05]  /*55f0*/  @!P0 BRA `(.L_x_119) ;  /* 0x0000000000048947 */ /* 0x000fea0003800000 */
[----:B------:R-:W-:Y:S01]  /*5600*/  BPT.TRAP 0x1 ;  /* 0x000000040000795c */ /* 0x000fe20000300000 */
.L_x_119:
[----:B------:R-:W0:Y:S01]  /*5610*/  S2R R3, SR_CgaCtaId ;  /* 0x0000000000037919 */ /* 0x000e220000008800 */
[----:B------:R-:W-:-:S04]  /*5620*/  MOV R2, 0x400 ;  /* 0x0000040000027802 */ /* 0x000fc80000000f00 */
[----:B0-----:R-:W-:Y:S02]  /*5630*/  LEA R3, R3, R2, 0x18 ;  /* 0x0000000203037211 */ /* 0x001fe400078ec0ff */
[----:B------:R-:W-:-:S03]  /*5640*/  SHF.L.U32 R2, R0, 0x1f, RZ ;  /* 0x0000001f00027819 */ /* 0x000fc600000006ff */
[----:B------:R-:W-:-:S04]  /*5650*/  VIADD R3, R3, 0x128 ;  /* 0x0000012803037836 */ /* 0x000fc80000000000 */
[C---:B------:R-:W-:Y:S02]  /*5660*/  IMAD R7, R12.reuse, 0x8, R3 ;  /* 0x000000080c077824 */ /* 0x040fe400078e0203 */
[----:B------:R-:W-:Y:S02]  /*5670*/  VIADD R12, R12, 0x1 ;  /* 0x000000010c0c7836 */ /* 0x000fe40000000000 */
[----:B------:R-:W0:Y:S03]  /*5680*/  SYNCS.PHASECHK.TRANS64.TRYWAIT P0, [R7+URZ], R2 ;  /* 0x00000002070075a7 */ /* 0x000e26000800017f */
[----:B------:R-:W-:-:S04]  /*5690*/  ISETP.NE.AND P1, PT, R12, 0x25, PT ;  /* 0x000000250c00780c */ /* 0x000fc80003f25270 */
[----:B------:R-:W-:Y:S02]  /*56a0*/  SEL R5, RZ, 0x1, P1 ;  /* 0x00000001ff057807 */ /* 0x000fe40000800000 */
[----:B------:R-:W-:Y:S02]  /*56b0*/  SEL R12, R12, RZ, P1 ;  /* 0x000000ff0c0c7207 */ /* 0x000fe40000800000 */
[----:B------:R-:W-:-:S03]  /*56c0*/  LOP3.LUT R5, R0, R5, RZ, 0x3c, !PT ;  /* 0x0000000500057212 */ /* 0x000fc600078e3cff */
[----:B------:R-:W-:Y:S01]  /*56d0*/  IMAD R9, R12, 0x8, R3 ;  /* 0x000000080c097824 */ /* 0x000fe200078e0203 */
[----:B------:R-:W-:Y:S01]  /*56e0*/  SHF.L.U32 R4, R5, 0x1f, RZ ;  /* 0x0000001f05047819 */ /* 0x000fe200000006ff */
[----:B0-----:R-:W-:Y:S06]  /*56f0*/  @!P0 BRA `(.L_x_120) ;  /* 0x0000001400808947 */ /* 0x001fec0003800000 */
.L_x_164:
[----:B------:R-:W1:Y:S01]  /*5700*/  SYNCS.PHASECHK.TRANS64.TRYWAIT P0, [R9+URZ], R4 ;  /* 0x00000004090075a7 */ /* 0x000e62000800017f */
[----:B------:R-:W-:-:S05]  /*5710*/  VIADD R0, R12, 0x1 ;  /* 0x000000010c007836 */ /* 0x000fca0000000000 */
[----:B------:R-:W-:-:S04]  /*5720*/  ISETP.NE.AND P1, PT, R0, 0x25, PT ;  /* 0x000000250000780c */ /* 0x000fc80003f25270 */
[----:B0-----:R-:W-:Y:S02]  /*5730*/  SEL R2, RZ, 0x1, P1 ;  /* 0x00000001ff027807 */ /* 0x001fe40000800000 */
[----:B------:R-:W-:Y:S02]  /*5740*/  SEL R0, R0, RZ, P1 ;  /* 0x000000ff00007207 */ /* 0x000fe40000800000 */
[----:B------:R-:W-:-:S03]  /*5750*/  LOP3.LUT R7, R5, R2, RZ, 0x3c, !PT ;  /* 0x0000000205077212 */ /* 0x000fc600078e3cff */
[----:B------:R-:W-:Y:S01]  /*5760*/  IMAD R6, R0, 0x8, R3 ;  /* 0x0000000800067824 */ /* 0x000fe200078e0203 */
[----:B------:R-:W-:Y:S01]  /*5770*/  SHF.L.U32 R5, R7, 0x1f, RZ ;  /* 0x0000001f07057819 */ /* 0x000fe200000006ff */
[----:B-1----:R-:W-:Y:S06]  /*5780*/  @!P0 BRA `(.L_x_121) ;  /* 0x0000001400708947 */ /* 0x002fec0003800000 */
.L_x_165:
[----:B------:R-:W1:Y:S01]  /*5790*/  SYNCS.PHASECHK.TRANS64.TRYWAIT P0, [R6+URZ], R5 ;  /* 0x00000005060075a7 */ /* 0x000e62000800017f */
[----:B------:R-:W-:-:S05]  /*57a0*/  VIADD R0, R0, 0x1 ;  /* 0x0000000100007836 */ /* 0x000fca0000000000 */
[----:B------:R-:W-:-:S04]  /*57b0*/  ISETP.NE.AND P1, PT, R0, 0x25, PT ;  /* 0x000000250000780c */ /* 0x000fc80003f25270 */
[----:B------:R-:W-:Y:S02]  /*57c0*/  SEL R2, RZ, 0x1, P1 ;  /* 0x00000001ff027807 */ /* 0x000fe40000800000 */
[----:B------:R-:W-:Y:S02]  /*57d0*/  SEL R0, R0, RZ, P1 ;  /* 0x000000ff00007207 */ /* 0x000fe40000800000 */
[----:B------:R-:W-:-:S03]  /*57e0*/  LOP3.LUT R7, R7, R2, RZ, 0x3c, !PT ;  /* 0x0000000207077212 */ /* 0x000fc600078e3cff */
[----:B0-----:R-:W-:Y:S01]  /*57f0*/  IMAD R9, R0, 0x8, R3 ;  /* 0x0000000800097824 */ /* 0x001fe200078e0203 */
[----:B------:R-:W-:Y:S01]  /*5800*/  SHF.L.U32 R4, R7, 0x1f, RZ ;  /* 0x0000001f07047819 */ /* 0x000fe200000006ff */
[----:B-1----:R-:W-:Y:S06]  /*5810*/  @!P0 BRA `(.L_x_122) ;  /* 0x0000001400608947 */ /* 0x002fec0003800000 */
.L_x_166:
        /* <DEDUP_REMOVED lines=9> */
.L_x_167:
        /* <DEDUP_REMOVED lines=9> */
.L_x_168:
        /* <DEDUP_REMOVED lines=9> */
.L_x_169:
        /* <DEDUP_REMOVED lines=9> */
.L_x_170:
        /* <DEDUP_REMOVED lines=9> */
.L_x_171:
        /* <DEDUP_REMOVED lines=9> */
.L_x_172:
        /* <DEDUP_REMOVED lines=9> */
.L_x_173:
        /* <DEDUP_REMOVED lines=9> */
.L_x_174:
        /* <DEDUP_REMOVED lines=9> */
.L_x_175:
        /* <DEDUP_REMOVED lines=9> */
.L_x_176:
        /* <DEDUP_REMOVED lines=9> */
.L_x_177:
        /* <DEDUP_REMOVED lines=9> */
.L_x_178:
        /* <DEDUP_REMOVED lines=9> */
.L_x_179:
        /* <DEDUP_REMOVED lines=9> */
.L_x_180:
        /* <DEDUP_REMOVED lines=9> */
.L_x_181:
        /* <DEDUP_REMOVED lines=9> */
.L_x_182:
        /* <DEDUP_REMOVED lines=9> */
.L_x_183:
        /* <DEDUP_REMOVED lines=9> */
.L_x_184:
        /* <DEDUP_REMOVED lines=9> */
.L_x_185:
        /* <DEDUP_REMOVED lines=9> */
.L_x_186:
        /* <DEDUP_REMOVED lines=9> */
.L_x_187:
        /* <DEDUP_REMOVED lines=9> */
.L_x_188:
        /* <DEDUP_REMOVED lines=9> */
.L_x_189:
        /* <DEDUP_REMOVED lines=9> */
.L_x_190:
        /* <DEDUP_REMOVED lines=9> */
.L_x_191:
        /* <DEDUP_REMOVED lines=9> */
.L_x_192:
        /* <DEDUP_REMOVED lines=9> */
.L_x_193:
        /* <DEDUP_REMOVED lines=9> */
.L_x_194:
        /* <DEDUP_REMOVED lines=9> */
.L_x_195:
        /* <DEDUP_REMOVED lines=9> */
.L_x_196:
        /* <DEDUP_REMOVED lines=9> */
.L_x_197:
        /* <DEDUP_REMOVED lines=9> */
.L_x_198:
[----:B------:R-:W1:Y:S01]  /*6a20*/  SYNCS.PHASECHK.TRANS64.TRYWAIT P0, [R9+URZ], R4 ;  /* 0x00000004090075a7 */ /* 0x000e62000800017f */
[----:B------:R-:W-:-:S05]  /*6a30*/  VIADD R0, R0, 0x1 ;  /* 0x0000000100007836 */ /* 0x000fca0000000000 */
[----:B------:R-:W-:-:S04]  /*6a40*/  ISETP.NE.AND P1, PT, R0, 0x25, PT ;  /* 0x000000250000780c */ /* 0x000fc80003f25270 */
[----:B------:R-:W-:Y:S02]  /*6a50*/  SEL R2, RZ, 0x1, P1 ;  /* 0x00000001ff027807 */ /* 0x000fe40000800000 */
[----:B------:R-:W-:Y:S02]  /*6a60*/  SEL R0, R0, RZ, P1 ;  /* 0x000000ff00007207 */ /* 0x000fe40000800000 */
[----:B------:R-:W-:Y:S01]  /*6a70*/  LOP3.LUT R2, R7, R2, RZ, 0x3c, !PT ;  /* 0x0000000207027212 */ /* 0x000fe200078e3cff */
[----:B-1----:R-:W-:Y:S06]  /*6a80*/  @!P0 BRA `(.L_x_155) ;  /* 0x0000000c00588947 */ /* 0x002fec0003800000 */
.L_x_199:
[----:B------:R-:W-:Y:S01]  /*6a90*/  IMAD R3, R0, 0x8, R3 ;  /* 0x0000000800037824 */ /* 0x000fe200078e0203 */
[----:B------:R-:W-:-:S07]  /*6aa0*/  SHF.L.U32 R0, R2, 0x1f, RZ ;  /* 0x0000001f02007819 */ /* 0x000fce00000006ff */
.L_x_156:
[----:B--2---:R2:W3:Y:S02]  /*6ab0*/  SYNCS.PHASECHK.TRANS64.TRYWAIT P0, [R3+URZ], R0 ;  /* 0x00000000030075a7 */ /* 0x0044e4000800017f */
[----:B---3--:R-:W-:Y:S05]  /*6ac0*/  @!P0 NANOSLEEP.SYNCS 0x989680 ;  /* 0x009896800000895d */ /* 0x008fea0003900000 */
[----:B------:R-:W3:Y:S02]  /*6ad0*/  @!P0 SYNCS.PHASECHK.TRANS64 P0, [R3+URZ], R0 ;  /* 0x00000000030085a7 */ /* 0x000ee4000800007f */
[----:B---3--:R-:W-:Y:S05]  /*6ae0*/  @!P0 BRA `(.L_x_156) ;  /* 0xfffffffc00f08947 */ /* 0x008fea000383ffff */
.L_x_118:
[----:B------:R-:W-:Y:S05]  /*6af0*/  BSYNC B0 ;  /* 0x0000000000007941 */ /* 0x000fea0003800000 */
.L_x_117:
[----:B------:R-:W-:Y:S05]  /*6b00*/  EXIT ;  /* 0x000000000000794d */ /* 0x000fea0003800000 */
.L_x_18:
[----:B-1----:R1:W2:Y:S02]  /*6b10*/  SYNCS.PHASECHK.TRANS64.TRYWAIT P1, [R3+URZ], R0 ;  /* 0x00000000030075a7 */ /* 0x0022a4000802017f */
[----:B--2---:R-:W-:Y:S05]  /*6b20*/  @!P1 NANOSLEEP.SYNCS 0x989680 ;  /* 0x009896800000995d */ /* 0x004fea0003900000 */
[----:B------:R-:W2:Y:S02]  /*6b30*/  @!P1 SYNCS.PHASECHK.TRANS64 P1, [R3+URZ], R0 ;  /* 0x00000000030095a7 */ /* 0x000ea4000802007f */
[----:B--2---:R-:W-:Y:S05]  /*6b40*/  @!P1 BRA `(.L_x_18) ;  /* 0xfffffffc00f09947 */ /* 0x004fea000383ffff */
[----:B------:R-:W-:Y:S05]  /*6b50*/  BRA `(.L_x_17) ;  /* 0xffffffac006c7947 */ /* 0x000fea000383ffff */
.L_x_23:
[----:B-1----:R1:W2:Y:S02]  /*6b60*/  SYNCS.PHASECHK.TRANS64.TRYWAIT P1, [R5+URZ], R4 ;  /* 0x00000004050075a7 */ /* 0x0022a4000802017f */
[----:B--2---:R-:W-:Y:S05]  /*6b70*/  @!P1 NANOSLEEP.SYNCS 0x989680 ;  /* 0x009896800000995d */ /* 0x004fea0003900000 */
[----:B------:R-:W2:Y:S02]  /*6b80*/  @!P1 SYNCS.PHASECHK.TRANS64 P1, [R5+URZ], R4 ;  /* 0x00000004050095a7 */ /* 0x000ea4000802007f */
[----:B--2---:R-:W-:Y:S05]  /*6b90*/  @!P1 BRA `(.L_x_23) ;  /* 0xfffffffc00f09947 */ /* 0x004fea000383ffff */
[----:B------:R-:W-:Y:S05]  /*6ba0*/  BRA `(.L_x_22) ;  /* 0xffffffac00ec7947 */ /* 0x000fea000383ffff */
.L_x_104:
[----:B------:R-:W-:Y:S01]  /*6bb0*/  BSSY B1, `(.L_x_157) ;  /* 0x0000006000017945 */ /* 0x000fe20003800000 */
[----:B------:R-:W-:-:S07]  /*6bc0*/  IMAD.MOV.U32 R15, RZ, RZ, -0x1 ;  /* 0xffffffffff0f7424 */ /* 0x000fce00078e00ff */
[----:B------:R-:W-:Y:S05]  /*6bd0*/  WARPSYNC.COLLECTIVE R15, `(.L_x_158) ;  /* 0x000000000f0c7348 */ /* 0x000fea0003c00000 */
[----:B------:R-:W-:Y:S02]  /*6be0*/  ELECT P6, UR62, PT ;  /* 0x00000000003e782f */ /* 0x000fe400038c0000 */
[----:B------:R-:W-:Y:S01]  /*6bf0*/  MOV R14, UR62 ;  /* 0x0000003e000e7c02 */ /* 0x000fe20008000f00 */
[----:B------:R-:W-:Y:S10]  /*6c00*/  ENDCOLLECTIVE ;  /* 0x000000000000791b */ /* 0x000ff40003800000 */
.L_x_158:
[----:B------:R-:W-:Y:S05]  /*6c10*/  BSYNC B1 ;  /* 0x0000000000017941 */ /* 0x000fea0003800000 */
.L_x_157:
[----:B------:R-:W-:Y:S05]  /*6c20*/  BRA `(.L_x_159) ;  /* 0xffffffdc00a07947 */ /* 0x000fea000383ffff */
.L_x_107:
[----:B0-----:R0:W1:Y:S02]  /*6c30*/  SYNCS.PHASECHK.TRANS64.TRYWAIT P1, [R14+URZ+0x128], R7 ;  /* 0x000128070e0075a7 */ /* 0x001064000802017f */
[----:B-1----:R-:W-:Y:S05]  /*6c40*/  @!P1 NANOSLEEP.SYNCS 0x989680 ;  /* 0x009896800000995d */ /* 0x002fea0003900000 */
[----:B------:R-:W1:Y:S02]  /*6c50*/  @!P1 SYNCS.PHASECHK.TRANS64 P1, [R14+URZ+0x128], R7 ;  /* 0x000128070e0095a7 */ /* 0x000e64000802007f */
[----:B-1----:R-:W-:Y:S05]  /*6c60*/  @!P1 BRA `(.L_x_107) ;  /* 0xfffffffc00f09947 */ /* 0x002fea000383ffff */
[----:B------:R-:W-:Y:S05]  /*6c70*/  BRA `(.L_x_160) ;  /* 0xffffffdc00d47947 */ /* 0x000fea000383ffff */
.L_x_116:
[----:B------:R-:W-:Y:S01]  /*6c80*/  BSSY B0, `(.L_x_161) ;  /* 0x0000006000007945 */ /* 0x000fe20003800000 */
[----:B------:R-:W-:-:S07]  /*6c90*/  IMAD.MOV.U32 R15, RZ, RZ, -0x1 ;  /* 0xffffffffff0f7424 */ /* 0x000fce00078e00ff */
[----:B------:R-:W-:Y:S05]  /*6ca0*/  WARPSYNC.COLLECTIVE R15, `(.L_x_162) ;  /* 0x000000000f0c7348 */ /* 0x000fea0003c00000 */
[----:B------:R-:W-:Y:S02]  /*6cb0*/  ELECT P6, UR62, PT ;  /* 0x00000000003e782f */ /* 0x000fe400038c0000 */
[----:B------:R-:W-:Y:S01]  /*6cc0*/  MOV R14, UR62 ;  /* 0x0000003e000e7c02 */ /* 0x000fe20008000f00 */
[----:B------:R-:W-:Y:S10]  /*6cd0*/  ENDCOLLECTIVE ;  /* 0x000000000000791b */ /* 0x000ff40003800000 */
.L_x_162:
[----:B------:R-:W-:Y:S05]  /*6ce0*/  BSYNC B0 ;  /* 0x0000000000007941 */ /* 0x000fea0003800000 */
.L_x_161:
[----:B------:R-:W-:Y:S05]  /*6cf0*/  BRA `(.L_x_163) ;  /* 0xffffffe8002c7947 */ /* 0x000fea000383ffff */
.L_x_120:
[----:B0-----:R0:W1:Y:S02]  /*6d00*/  SYNCS.PHASECHK.TRANS64.TRYWAIT P0, [R7+URZ], R2 ;  /* 0x00000002070075a7 */ /* 0x001064000800017f */
[----:B-1----:R-:W-:Y:S05]  /*6d10*/  @!P0 NANOSLEEP.SYNCS 0x989680 ;  /* 0x009896800000895d */ /* 0x002fea0003900000 */
[----:B------:R-:W1:Y:S02]  /*6d20*/  @!P0 SYNCS.PHASECHK.TRANS64 P0, [R7+URZ], R2 ;  /* 0x00000002070085a7 */ /* 0x000e64000800007f */
[----:B-1----:R-:W-:Y:S05]  /*6d30*/  @!P0 BRA `(.L_x_120) ;  /* 0xfffffffc00f08947 */ /* 0x002fea000383ffff */
[----:B------:R-:W-:Y:S05]  /*6d40*/  BRA `(.L_x_164) ;  /* 0xffffffe8006c7947 */ /* 0x000fea000383ffff */
.L_x_121:
[----:B0-----:R0:W1:Y:S02]  /*6d50*/  SYNCS.PHASECHK.TRANS64.TRYWAIT P0, [R9+URZ], R4 ;  /* 0x00000004090075a7 */ /* 0x001064000800017f */
[----:B-1----:R-:W-:Y:S05]  /*6d60*/  @!P0 NANOSLEEP.SYNCS 0x989680 ;  /* 0x009896800000895d */ /* 0x002fea0003900000 */
[----:B------:R-:W1:Y:S02]  /*6d70*/  @!P0 SYNCS.PHASECHK.TRANS64 P0, [R9+URZ], R4 ;  /* 0x00000004090085a7 */ /* 0x000e64000800007f */
[----:B-1----:R-:W-:Y:S05]  /*6d80*/  @!P0 BRA `(.L_x_121) ;  /* 0xfffffffc00f08947 */ /* 0x002fea000383ffff */
[----:B------:R-:W-:Y:S05]  /*6d90*/  BRA `(.L_x_165) ;  /* 0xffffffe8007c7947 */ /* 0x000fea000383ffff */
.L_x_122:
[----:B0-----:R0:W1:Y:S02]  /*6da0*/  SYNCS.PHASECHK.TRANS64.TRYWAIT P0, [R6+URZ], R5 ;  /* 0x00000005060075a7 */ /* 0x001064000800017f */
[----:B-1----:R-:W-:Y:S05]  /*6db0*/  @!P0 NANOSLEEP.SYNCS 0x989680 ;  /* 0x009896800000895d */ /* 0x002fea0003900000 */
[----:B------:R-:W1:Y:S02]  /*6dc0*/  @!P0 SYNCS.PHASECHK.TRANS64 P0, [R6+URZ], R5 ;  /* 0x00000005060085a7 */ /* 0x000e64000800007f */
[----:B-1----:R-:W-:Y:S05]  /*6dd0*/  @!P0 BRA `(.L_x_122) ;  /* 0xfffffffc00f08947 */ /* 0x002fea000383ffff */
[----:B------:R-:W-:Y:S05]  /*6de0*/  BRA `(.L_x_166) ;  /* 0xffffffe8008c7947 */ /* 0x000fea000383ffff */
.L_x_123:
[----:B0-----:R0:W1:Y:S02]  /*6df0*/  SYNCS.PHASECHK.TRANS64.TRYWAIT P0, [R9+URZ], R4 ;  /* 0x00000004090075a7 */ /* 0x001064000800017f */
[----:B-1----:R-:W-:Y:S05]  /*6e00*/  @!P0 NANOSLEEP.SYNCS 0x989680 ;  /* 0x009896800000895d */ /* 0x002fea0003900000 */
[----:B------:R-:W1:Y:S02]  /*6e10*/  @!P0 SYNCS.PHASECHK.TRANS64 P0, [R9+URZ], R4 ;  /* 0x00000004090085a7 */ /* 0x000e64000800007f */
[----:B-1----:R-:W-:Y:S05]  /*6e20*/  @!P0 BRA `(.L_x_123) ;  /* 0xfffffffc00f08947 */ /* 0x002fea000383ffff */
[----:B------:R-:W-:Y:S05]  /*6e30*/  BRA `(.L_x_167) ;  /* 0xffffffe8009c7947 */ /* 0x000fea000383ffff */
.L_x_124:
[----:B0-----:R0:W1:Y:S02]  /*6e40*/  SYNCS.PHASECHK.TRANS64.TRYWAIT P0, [R6+URZ], R5 ;  /* 0x00000005060075a7 */ /* 0x001064000800017f */
[----:B-1----:R-:W-:Y:S05]  /*6e50*/  @!P0 NANOSLEEP.SYNCS 0x989680 ;  /* 0x009896800000895d */ /* 0x002fea0003900000 */
[----:B------:R-:W1:Y:S02]  /*6e60*/  @!P0 SYNCS.PHASECHK.TRANS64 P0, [R6+URZ], R5 ;  /* 0x00000005060085a7 */ /* 0x000e64000800007f */
[----:B-1----:R-:W-:Y:S05]  /*6e70*/  @!P0 BRA `(.L_x_124) ;  /* 0xfffffffc00f08947 */ /* 0x002fea000383ffff */
[----:B------:R-:W-:Y:S05]  /*6e80*/  BRA `(.L_x_168) ;  /* 0xffffffe800ac7947 */ /* 0x000fea000383ffff */
.L_x_125:
[----:B0-----:R0:W1:Y:S02]  /*6e90*/  SYNCS.PHASECHK.TRANS64.TRYWAIT P0, [R9+URZ], R4 ;  /* 0x00000004090075a7 */ /* 0x001064000800017f */
[----:B-1----:R-:W-:Y:S05]  /*6ea0*/  @!P0 NANOSLEEP.SYNCS 0x989680 ;  /* 0x009896800000895d */ /* 0x002fea0003900000 */
[----:B------:R-:W1:Y:S02]  /*6eb0*/  @!P0 SYNCS.PHASECHK.TRANS64 P0, [R9+URZ], R4 ;  /* 0x00000004090085a7 */ /* 0x000e64000800007f */
[----:B-1----:R-:W-:Y:S05]  /*6ec0*/  @!P0 BRA `(.L_x_125) ;  /* 0xfffffffc00f08947 */ /* 0x002fea000383ffff */
[----:B------:R-:W-:Y:S05]  /*6ed0*/  BRA `(.L_x_169) ;  /* 0xffffffe800bc7947 */ /* 0x000fea000383ffff */
.L_x_126:
[----:B0-----:R0:W1:Y:S02]  /*6ee0*/  SYNCS.PHASECHK.TRANS64.TRYWAIT P0, [R6+URZ], R5 ;  /* 0x00000005060075a7 */ /* 0x001064000800017f */
[----:B-1----:R-:W-:Y:S05]  /*6ef0*/  @!P0 NANOSLEEP.SYNCS 0x989680 ;  /* 0x009896800000895d */ /* 0x002fea0003900000 */
[----:B------:R-:W1:Y:S02]  /*6f00*/  @!P0 SYNCS.PHASECHK.TRANS64 P0, [R6+URZ], R5 ;  /* 0x00000005060085a7 */ /* 0x000e64000800007f */
[----:B-1----:R-:W-:Y:S05]  /*6f10*/  @!P0 BRA `(.L_x_126) ;  /* 0xfffffffc00f08947 */ /* 0x002fea000383ffff */
[----:B------:R-:W-:Y:S05]  /*6f20*/  BRA `(.L_x_170) ;  /* 0xffffffe800cc7947 */ /* 0x000fea000383ffff */
.L_x_127:
[----:B0-----:R0:W1:Y:S02]  /*6f30*/  SYNCS.PHASECHK.TRANS64.TRYWAIT P0, [R9+URZ], R4 ;  /* 0x00000004090075a7 */ /* 0x001064000800017f */
[----:B-1----:R-:W-:Y:S05]  /*6f40*/  @!P0 NANOSLEEP.SYNCS 0x989680 ;  /* 0x009896800000895d */ /* 0x002fea0003900000 */
[----:B------:R-:W1:Y:S02]  /*6f50*/  @!P0 SYNCS.PHASECHK.TRANS64 P0, [R9+URZ], R4 ;  /* 0x00000004090085a7 */ /* 0x000e64000800007f */
[----:B-1----:R-:W-:Y:S05]  /*6f60*/  @!P0 BRA `(.L_x_127) ;  /* 0xfffffffc00f08947 */ /* 0x002fea000383ffff */
[----:B------:R-:W-:Y:S05]  /*6f70*/  BRA `(.L_x_171) ;  /* 0xffffffe800dc7947 */ /* 0x000fea000383ffff */
.L_x_128:
[----:B0-----:R0:W1:Y:S02]  /*6f80*/  SYNCS.PHASECHK.TRANS64.TRYWAIT P0, [R6+URZ], R5 ;  /* 0x00000005060075a7 */ /* 0x001064000800017f */
[----:B-1----:R-:W-:Y:S05]  /*6f90*/  @!P0 NANOSLEEP.SYNCS 0x989680 ;  /* 0x009896800000895d */ /* 0x002fea0003900000 */
[----:B------:R-:W1:Y:S02]  /*6fa0*/  @!P0 SYNCS.PHASECHK.TRANS64 P0, [R6+URZ], R5 ;  /* 0x00000005060085a7 */ /* 0x000e64000800007f */
[----:B-1----:R-:W-:Y:S05]  /*6fb0*/  @!P0 BRA `(.L_x_128) ;  /* 0xfffffffc00f08947 */ /* 0x002fea000383ffff */
[----:B------:R-:W-:Y:S05]  /*6fc0*/  BRA `(.L_x_172) ;  /* 0xffffffe800ec7947 */ /* 0x000fea000383ffff */
.L_x_129:
[----:B0-----:R0:W1:Y:S02]  /*6fd0*/  SYNCS.PHASECHK.TRANS64.TRYWAIT P0, [R9+URZ], R4 ;  /* 0x00000004090075a7 */ /* 0x001064000800017f */
[----:B-1----:R-:W-:Y:S05]  /*6fe0*/  @!P0 NANOSLEEP.SYNCS 0x989680 ;  /* 0x009896800000895d */ /* 0x002fea0003900000 */
[----:B------:R-:W1:Y:S02]  /*6ff0*/  @!P0 SYNCS.PHASECHK.TRANS64 P0, [R9+URZ], R4 ;  /* 0x00000004090085a7 */ /* 0x000e64000800007f */
[----:B-1----:R-:W-:Y:S05]  /*7000*/  @!P0 BRA `(.L_x_129) ;  /* 0xfffffffc00f08947 */ /* 0x002fea000383ffff */
[----:B------:R-:W-:Y:S05]  /*7010*/  BRA `(.L_x_173) ;  /* 0xffffffe800fc7947 */ /* 0x000fea000383ffff */
.L_x_130:
[----:B0-----:R0:W1:Y:S02]  /*7020*/  SYNCS.PHASECHK.TRANS64.TRYWAIT P0, [R6+URZ], R5 ;  /* 0x00000005060075a7 */ /* 0x001064000800017f */
[----:B-1----:R-:W-:Y:S05]  /*7030*/  @!P0 NANOSLEEP.SYNCS 0x989680 ;  /* 0x009896800000895d */ /* 0x002fea0003900000 */
[----:B------:R-:W1:Y:S02]  /*7040*/  @!P0 SYNCS.PHASECHK.TRANS64 P0, [R6+URZ], R5 ;  /* 0x00000005060085a7 */ /* 0x000e64000800007f */
[----:B-1----:R-:W-:Y:S05]  /*7050*/  @!P0 BRA `(.L_x_130) ;  /* 0xfffffffc00f08947 */ /* 0x002fea000383ffff */
[----:B------:R-:W-:Y:S05]  /*7060*/  BRA `(.L_x_174) ;  /* 0xffffffec000c7947 */ /* 0x000fea000383ffff */
.L_x_131:
[----:B0-----:R0:W1:Y:S02]  /*7070*/  SYNCS.PHASECHK.TRANS64.TRYWAIT P0, [R9+URZ], R4 ;  /* 0x00000004090075a7 */ /* 0x001064000800017f */
[----:B-1----:R-:W-:Y:S05]  /*7080*/  @!P0 NANOSLEEP.SYNCS 0x989680 ;  /* 0x009896800000895d */ /* 0x002fea0003900000 */
[----:B------:R-:W1:Y:S02]  /*7090*/  @!P0 SYNCS.PHASECHK.TRANS64 P0, [R9+URZ], R4 ;  /* 0x00000004090085a7 */ /* 0x000e64000800007f */
[----:B-1----:R-:W-:Y:S05]  /*70a0*/  @!P0 BRA `(.L_x_131) ;  /* 0xfffffffc00f08947 */ /* 0x002fea000383ffff */
[----:B------:R-:W-:Y:S05]  /*70b0*/  BRA `(.L_x_175) ;  /* 0xffffffec001c7947 */ /* 0x000fea000383ffff */
.L_x_132:
[----:B0-----:R0:W1:Y:S02]  /*70c0*/  SYNCS.PHASECHK.TRANS64.TRYWAIT P0, [R6+URZ], R5 ;  /* 0x00000005060075a7 */ /* 0x001064000800017f */
[----:B-1----:R-:W-:Y:S05]  /*70d0*/  @!P0 NANOSLEEP.SYNCS 0x989680 ;  /* 0x009896800000895d */ /* 0x002fea0003900000 */
[----:B------:R-:W1:Y:S02]  /*70e0*/  @!P0 SYNCS.PHASECHK.TRANS64 P0, [R6+URZ], R5 ;  /* 0x00000005060085a7 */ /* 0x000e64000800007f */
[----:B-1----:R-:W-:Y:S05]  /*70f0*/  @!P0 BRA `(.L_x_132) ;  /* 0xfffffffc00f08947 */ /* 0x002fea000383ffff */
[----:B------:R-:W-:Y:S05]  /*7100*/  BRA `(.L_x_176) ;  /* 0xffffffec002c7947 */ /* 0x000fea000383ffff */
.L_x_133:
[----:B0-----:R0:W1:Y:S02]  /*7110*/  SYNCS.PHASECHK.TRANS64.TRYWAIT P0, [R9+URZ], R4 ;  /* 0x00000004090075a7 */ /* 0x001064000800017f */
[----:B-1----:R-:W-:Y:S05]  /*7120*/  @!P0 NANOSLEEP.SYNCS 0x989680 ;  /* 0x009896800000895d */ /* 0x002fea0003900000 */
[----:B------:R-:W1:Y:S02]  /*7130*/  @!P0 SYNCS.PHASECHK.TRANS64 P0, [R9+URZ], R4 ;  /* 0x00000004090085a7 */ /* 0x000e64000800007f */
[----:B-1----:R-:W-:Y:S05]  /*7140*/  @!P0 BRA `(.L_x_133) ;  /* 0xfffffffc00f08947 */ /* 0x002fea000383ffff */
[----:B------:R-:W-:Y:S05]  /*7150*/  BRA `(.L_x_177) ;  /* 0xffffffec003c7947 */ /* 0x000fea000383ffff */
.L_x_134:
[----:B0-----:R0:W1:Y:S02]  /*7160*/  SYNCS.PHASECHK.TRANS64.TRYWAIT P0, [R6+URZ], R5 ;  /* 0x00000005060075a7 */ /* 0x001064000800017f */
[----:B-1----:R-:W-:Y:S05]  /*7170*/  @!P0 NANOSLEEP.SYNCS 0x989680 ;  /* 0x009896800000895d */ /* 0x002fea0003900000 */
[----:B------:R-:W1:Y:S02]  /*7180*/  @!P0 SYNCS.PHASECHK.TRANS64 P0, [R6+URZ], R5 ;  /* 0x00000005060085a7 */ /* 0x000e64000800007f */
[----:B-1----:R-:W-:Y:S05]  /*7190*/  @!P0 BRA `(.L_x_134) ;  /* 0xfffffffc00f08947 */ /* 0x002fea000383ffff */
[----:B------:R-:W-:Y:S05]  /*71a0*/  BRA `(.L_x_178) ;  /* 0xffffffec004c7947 */ /* 0x000fea000383ffff */
.L_x_135:
[----:B0-----:R0:W1:Y:S02]  /*71b0*/  SYNCS.PHASECHK.TRANS64.TRYWAIT P0, [R9+URZ], R4 ;  /* 0x00000004090075a7 */ /* 0x001064000800017f */
[----:B-1----:R-:W-:Y:S05]  /*71c0*/  @!P0 NANOSLEEP.SYNCS 0x989680 ;  /* 0x009896800000895d */ /* 0x002fea0003900000 */
[----:B------:R-:W1:Y:S02]  /*71d0*/  @!P0 SYNCS.PHASECHK.TRANS64 P0, [R9+URZ], R4 ;  /* 0x00000004090085a7 */ /* 0x000e64000800007f */
[----:B-1----:R-:W-:Y:S05]  /*71e0*/  @!P0 BRA `(.L_x_135) ;  /* 0xfffffffc00f08947 */ /* 0x002fea000383ffff */
[----:B------:R-:W-:Y:S05]  /*71f0*/  BRA `(.L_x_179) ;  /* 0xffffffec005c7947 */ /* 0x000fea000383ffff */
.L_x_136:
[----:B0-----:R0:W1:Y:S02]  /*7200*/  SYNCS.PHASECHK.TRANS64.TRYWAIT P0, [R6+URZ], R5 ;  /* 0x00000005060075a7 */ /* 0x001064000800017f */
[----:B-1----:R-:W-:Y:S05]  /*7210*/  @!P0 NANOSLEEP.SYNCS 0x989680 ;  /* 0x009896800000895d */ /* 0x002fea0003900000 */
[----:B------:R-:W1:Y:S02]  /*7220*/  @!P0 SYNCS.PHASECHK.TRANS64 P0, [R6+URZ], R5 ;  /* 0x00000005060085a7 */ /* 0x000e64000800007f */
[----:B-1----:R-:W-:Y:S05]  /*7230*/  @!P0 BRA `(.L_x_136) ;  /* 0xfffffffc00f08947 */ /* 0x002fea000383ffff */
[----:B------:R-:W-:Y:S05]  /*7240*/  BRA `(.L_x_180) ;  /* 0xffffffec006c7947 */ /* 0x000fea000383ffff */
.L_x_137:
[----:B0-----:R0:W1:Y:S02]  /*7250*/  SYNCS.PHASECHK.TRANS64.TRYWAIT P0, [R9+URZ], R4 ;  /* 0x00000004090075a7 */ /* 0x001064000800017f */
[----:B-1----:R-:W-:Y:S05]  /*7260*/  @!P0 NANOSLEEP.SYNCS 0x989680 ;  /* 0x009896800000895d */ /* 0x002fea0003900000 */
[----:B------:R-:W1:Y:S02]  /*7270*/  @!P0 SYNCS.PHASECHK.TRANS64 P0, [R9+URZ], R4 ;  /* 0x00000004090085a7 */ /* 0x000e64000800007f */
[----:B-1----:R-:W-:Y:S05]  /*7280*/  @!P0 BRA `(.L_x_137) ;  /* 0xfffffffc00f08947 */ /* 0x002fea000383ffff */
[----:B------:R-:W-:Y:S05]  /*7290*/  BRA `(.L_x_181) ;  /* 0xffffffec007c7947 */ /* 0x000fea000383ffff */
.L_x_138:
[----:B0-----:R0:W1:Y:S02]  /*72a0*/  SYNCS.PHASECHK.TRANS64.TRYWAIT P0, [R6+URZ], R5 ;  /* 0x00000005060075a7 */ /* 0x001064000800017f */
[----:B-1----:R-:W-:Y:S05]  /*72b0*/  @!P0 NANOSLEEP.SYNCS 0x989680 ;  /* 0x009896800000895d */ /* 0x002fea0003900000 */
[----:B------:R-:W1:Y:S02]  /*72c0*/  @!P0 SYNCS.PHASECHK.TRANS64 P0, [R6+URZ], R5 ;  /* 0x00000005060085a7 */ /* 0x000e64000800007f */
[----:B-1----:R-:W-:Y:S05]  /*72d0*/  @!P0 BRA `(.L_x_138) ;  /* 0xfffffffc00f08947 */ /* 0x002fea000383ffff */
[----:B------:R-:W-:Y:S05]  /*72e0*/  BRA `(.L_x_182) ;  /* 0xffffffec008c7947 */ /* 0x000fea000383ffff */
.L_x_139:
[----:B0-----:R0:W1:Y:S02]  /*72f0*/  SYNCS.PHASECHK.TRANS64.TRYWAIT P0, [R9+URZ], R4 ;  /* 0x00000004090075a7 */ /* 0x001064000800017f */
[----:B-1----:R-:W-:Y:S05]  /*7300*/  @!P0 NANOSLEEP.SYNCS 0x989680 ;  /* 0x009896800000895d */ /* 0x002fea0003900000 */
[----:B------:R-:W1:Y:S02]  /*7310*/  @!P0 SYNCS.PHASECHK.TRANS64 P0, [R9+URZ], R4 ;  /* 0x00000004090085a7 */ /* 0x000e64000800007f */
[----:B-1----:R-:W-:Y:S05]  /*7320*/  @!P0 BRA `(.L_x_139) ;  /* 0xfffffffc00f08947 */ /* 0x002fea000383ffff */
[----:B------:R-:W-:Y:S05]  /*7330*/  BRA `(.L_x_183) ;  /* 0xffffffec009c7947 */ /* 0x000fea000383ffff */
.L_x_140:
[----:B0-----:R0:W1:Y:S02]  /*7340*/  SYNCS.PHASECHK.TRANS64.TRYWAIT P0, [R6+URZ], R5 ;  /* 0x00000005060075a7 */ /* 0x001064000800017f */
[----:B-1----:R-:W-:Y:S05]  /*7350*/  @!P0 NANOSLEEP.SYNCS 0x989680 ;  /* 0x009896800000895d */ /* 0x002fea0003900000 */
[----:B------:R-:W1:Y:S02]  /*7360*/  @!P0 SYNCS.PHASECHK.TRANS64 P0, [R6+URZ], R5 ;  /* 0x00000005060085a7 */ /* 0x000e64000800007f */
[----:B-1----:R-:W-:Y:S05]  /*7370*/  @!P0 BRA `(.L_x_140) ;  /* 0xfffffffc00f08947 */ /* 0x002fea000383ffff */
[----:B------:R-:W-:Y:S05]  /*7380*/  BRA `(.L_x_184) ;  /* 0xffffffec00ac7947 */ /* 0x000fea000383ffff */
.L_x_141:
[----:B0-----:R0:W1:Y:S02]  /*7390*/  SYNCS.PHASECHK.TRANS64.TRYWAIT P0, [R9+URZ], R4 ;  /* 0x00000004090075a7 */ /* 0x001064000800017f */
[----:B-1----:R-:W-:Y:S05]  /*73a0*/  @!P0 NANOSLEEP.SYNCS 0x989680 ;  /* 0x009896800000895d */ /* 0x002fea0003900000 */
[----:B------:R-:W1:Y:S02]  /*73b0*/  @!P0 SYNCS.PHASECHK.TRANS64 P0, [R9+URZ], R4 ;  /* 0x00000004090085a7 */ /* 0x000e64000800007f */
[----:B-1----:R-:W-:Y:S05]  /*73c0*/  @!P0 BRA `(.L_x_141) ;  /* 0xfffffffc00f08947 */ /* 0x002fea000383ffff */
[----:B------:R-:W-:Y:S05]  /*73d0*/  BRA `(.L_x_185) ;  /* 0xffffffec00bc7947 */ /* 0x000fea000383ffff */
.L_x_142:
[----:B0-----:R0:W1:Y:S02]  /*73e0*/  SYNCS.PHASECHK.TRANS64.TRYWAIT P0, [R6+URZ], R5 ;  /* 0x00000005060075a7 */ /* 0x001064000800017f */
[----:B-1----:R-:W-:Y:S05]  /*73f0*/  @!P0 NANOSLEEP.SYNCS 0x989680 ;  /* 0x009896800000895d */ /* 0x002fea0003900000 */
[----:B------:R-:W1:Y:S02]  /*7400*/  @!P0 SYNCS.PHASECHK.TRANS64 P0, [R6+URZ], R5 ;  /* 0x00000005060085a7 */ /* 0x000e64000800007f */
[----:B-1----:R-:W-:Y:S05]  /*7410*/  @!P0 BRA `(.L_x_142) ;  /* 0xfffffffc00f08947 */ /* 0x002fea000383ffff */
[----:B------:R-:W-:Y:S05]  /*7420*/  BRA `(.L_x_186) ;  /* 0xffffffec00cc7947 */ /* 0x000fea000383ffff */
.L_x_143:
[----:B0-----:R0:W1:Y:S02]  /*7430*/  SYNCS.PHASECHK.TRANS64.TRYWAIT P0, [R9+URZ], R4 ;  /* 0x00000004090075a7 */ /* 0x001064000800017f */
[----:B-1----:R-:W-:Y:S05]  /*7440*/  @!P0 NANOSLEEP.SYNCS 0x989680 ;  /* 0x009896800000895d */ /* 0x002fea0003900000 */
[----:B------:R-:W1:Y:S02]  /*7450*/  @!P0 SYNCS.PHASECHK.TRANS64 P0, [R9+URZ], R4 ;  /* 0x00000004090085a7 */ /* 0x000e64000800007f */
[----:B-1----:R-:W-:Y:S05]  /*7460*/  @!P0 BRA `(.L_x_143) ;  /* 0xfffffffc00f08947 */ /* 0x002fea000383ffff */
[----:B------:R-:W-:Y:S05]  /*7470*/  BRA `(.L_x_187) ;  /* 0xffffffec00dc7947 */ /* 0x000fea000383ffff */
.L_x_144:
[----:B0-----:R0:W1:Y:S02]  /*7480*/  SYNCS.PHASECHK.TRANS64.TRYWAIT P0, [R6+URZ], R5 ;  /* 0x00000005060075a7 */ /* 0x001064000800017f */
[----:B-1----:R-:W-:Y:S05]  /*7490*/  @!P0 NANOSLEEP.SYNCS 0x989680 ;  /* 0x009896800000895d */ /* 0x002fea0003900000 */
[----:B------:R-:W1:Y:S02]  /*74a0*/  @!P0 SYNCS.PHASECHK.TRANS64 P0, [R6+URZ], R5 ;  /* 0x00000005060085a7 */ /* 0x000e64000800007f */
[----:B-1----:R-:W-:Y:S05]  /*74b0*/  @!P0 BRA `(.L_x_144) ;  /* 0xfffffffc00f08947 */ /* 0x002fea000383ffff */
[----:B------:R-:W-:Y:S05]  /*74c0*/  BRA `(.L_x_188) ;  /* 0xffffffec00ec7947 */ /* 0x000fea000383ffff */
.L_x_145:
[----:B0-----:R0:W1:Y:S02]  /*74d0*/  SYNCS.PHASECHK.TRANS64.TRYWAIT P0, [R9+URZ], R4 ;  /* 0x00000004090075a7 */ /* 0x001064000800017f */
[----:B-1----:R-:W-:Y:S05]  /*74e0*/  @!P0 NANOSLEEP.SYNCS 0x989680 ;  /* 0x009896800000895d */ /* 0x002fea0003900000 */
[----:B------:R-:W1:Y:S02]  /*74f0*/  @!P0 SYNCS.PHASECHK.TRANS64 P0, [R9+URZ], R4 ;  /* 0x00000004090085a7 */ /* 0x000e64000800007f */
[----:B-1----:R-:W-:Y:S05]  /*7500*/  @!P0 BRA `(.L_x_145) ;  /* 0xfffffffc00f08947 */ /* 0x002fea000383ffff */
[----:B------:R-:W-:Y:S05]  /*7510*/  BRA `(.L_x_189) ;  /* 0xffffffec00fc7947 */ /* 0x000fea000383ffff */
.L_x_146:
[----:B0-----:R0:W1:Y:S02]  /*7520*/  SYNCS.PHASECHK.TRANS64.TRYWAIT P0, [R6+URZ], R5 ;  /* 0x00000005060075a7 */ /* 0x001064000800017f */
[----:B-1----:R-:W-:Y:S05]  /*7530*/  @!P0 NANOSLEEP.SYNCS 0x989680 ;  /* 0x009896800000895d */ /* 0x002fea0003900000 */
[----:B------:R-:W1:Y:S02]  /*7540*/  @!P0 SYNCS.PHASECHK.TRANS64 P0, [R6+URZ], R5 ;  /* 0x00000005060085a7 */ /* 0x000e64000800007f */
[----:B-1----:R-:W-:Y:S05]  /*7550*/  @!P0 BRA `(.L_x_146) ;  /* 0xfffffffc00f08947 */ /* 0x002fea000383ffff */
[----:B------:R-:W-:Y:S05]  /*7560*/  BRA `(.L_x_190) ;  /* 0xfffffff0000c7947 */ /* 0x000fea000383ffff */
.L_x_147:
[----:B0-----:R0:W1:Y:S02]  /*7570*/  SYNCS.PHASECHK.TRANS64.TRYWAIT P0, [R9+URZ], R4 ;  /* 0x00000004090075a7 */ /* 0x001064000800017f */
[----:B-1----:R-:W-:Y:S05]  /*7580*/  @!P0 NANOSLEEP.SYNCS 0x989680 ;  /* 0x009896800000895d */ /* 0x002fea0003900000 */
[----:B------:R-:W1:Y:S02]  /*7590*/  @!P0 SYNCS.PHASECHK.TRANS64 P0, [R9+URZ], R4 ;  /* 0x00000004090085a7 */ /* 0x000e64000800007f */
[----:B-1----:R-:W-:Y:S05]  /*75a0*/  @!P0 BRA `(.L_x_147) ;  /* 0xfffffffc00f08947 */ /* 0x002fea000383ffff */
[----:B------:R-:W-:Y:S05]  /*75b0*/  BRA `(.L_x_191) ;  /* 0xfffffff0001c7947 */ /* 0x000fea000383ffff */
.L_x_148:
[----:B0-----:R0:W1:Y:S02]  /*75c0*/  SYNCS.PHASECHK.TRANS64.TRYWAIT P0, [R6+URZ], R5 ;  /* 0x00000005060075a7 */ /* 0x001064000800017f */
[----:B-1----:R-:W-:Y:S05]  /*75d0*/  @!P0 NANOSLEEP.SYNCS 0x989680 ;  /* 0x009896800000895d */ /* 0x002fea0003900000 */
[----:B------:R-:W1:Y:S02]  /*75e0*/  @!P0 SYNCS.PHASECHK.TRANS64 P0, [R6+URZ], R5 ;  /* 0x00000005060085a7 */ /* 0x000e64000800007f */
[----:B-1----:R-:W-:Y:S05]  /*75f0*/  @!P0 BRA `(.L_x_148) ;  /* 0xfffffffc00f08947 */ /* 0x002fea000383ffff */
[----:B------:R-:W-:Y:S05]  /*7600*/  BRA `(.L_x_192) ;  /* 0xfffffff0002c7947 */ /* 0x000fea000383ffff */
.L_x_149:
[----:B0-----:R0:W1:Y:S02]  /*7610*/  SYNCS.PHASECHK.TRANS64.TRYWAIT P0, [R9+URZ], R4 ;  /* 0x00000004090075a7 */ /* 0x001064000800017f */
[----:B-1----:R-:W-:Y:S05]  /*7620*/  @!P0 NANOSLEEP.SYNCS 0x989680 ;  /* 0x009896800000895d */ /* 0x002fea0003900000 */
[----:B------:R-:W1:Y:S02]  /*7630*/  @!P0 SYNCS.PHASECHK.TRANS64 P0, [R9+URZ], R4 ;  /* 0x00000004090085a7 */ /* 0x000e64000800007f */
[----:B-1----:R-:W-:Y:S05]  /*7640*/  @!P0 BRA `(.L_x_149) ;  /* 0xfffffffc00f08947 */ /* 0x002fea000383ffff */
[----:B------:R-:W-:Y:S05]  /*7650*/  BRA `(.L_x_193) ;  /* 0xfffffff0003c7947 */ /* 0x000fea000383ffff */
.L_x_150:
[----:B0-----:R0:W1:Y:S02]  /*7660*/  SYNCS.PHASECHK.TRANS64.TRYWAIT P0, [R6+URZ], R5 ;  /* 0x00000005060075a7 */ /* 0x001064000800017f */
[----:B-1----:R-:W-:Y:S05]  /*7670*/  @!P0 NANOSLEEP.SYNCS 0x989680 ;  /* 0x009896800000895d */ /* 0x002fea0003900000 */
[----:B------:R-:W1:Y:S02]  /*7680*/  @!P0 SYNCS.PHASECHK.TRANS64 P0, [R6+URZ], R5 ;  /* 0x00000005060085a7 */ /* 0x000e64000800007f */
[----:B-1----:R-:W-:Y:S05]  /*7690*/  @!P0 BRA `(.L_x_150) ;  /* 0xfffffffc00f08947 */ /* 0x002fea000383ffff */
[----:B------:R-:W-:Y:S05]  /*76a0*/  BRA `(.L_x_194) ;  /* 0xfffffff0004c7947 */ /* 0x000fea000383ffff */
.L_x_151:
[----:B0-----:R0:W1:Y:S02]  /*76b0*/  SYNCS.PHASECHK.TRANS64.TRYWAIT P0, [R9+URZ], R4 ;  /* 0x00000004090075a7 */ /* 0x001064000800017f */
[----:B-1----:R-:W-:Y:S05]  /*76c0*/  @!P0 NANOSLEEP.SYNCS 0x989680 ;  /* 0x009896800000895d */ /* 0x002fea0003900000 */
[----:B------:R-:W1:Y:S02]  /*76d0*/  @!P0 SYNCS.PHASECHK.TRANS64 P0, [R9+URZ], R4 ;  /* 0x00000004090085a7 */ /* 0x000e64000800007f */
[----:B-1----:R-:W-:Y:S05]  /*76e0*/  @!P0 BRA `(.L_x_151) ;  /* 0xfffffffc00f08947 */ /* 0x002fea000383ffff */
[----:B------:R-:W-:Y:S05]  /*76f0*/  BRA `(.L_x_195) ;  /* 0xfffffff0005c7947 */ /* 0x000fea000383ffff */
.L_x_152:
[----:B0-----:R0:W1:Y:S02]  /*7700*/  SYNCS.PHASECHK.TRANS64.TRYWAIT P0, [R6+URZ], R5 ;  /* 0x00000005060075a7 */ /* 0x001064000800017f */
[----:B-1----:R-:W-:Y:S05]  /*7710*/  @!P0 NANOSLEEP.SYNCS 0x989680 ;  /* 0x009896800000895d */ /* 0x002fea0003900000 */
[----:B------:R-:W1:Y:S02]  /*7720*/  @!P0 SYNCS.PHASECHK.TRANS64 P0, [R6+URZ], R5 ;  /* 0x00000005060085a7 */ /* 0x000e64000800007f */
[----:B-1----:R-:W-:Y:S05]  /*7730*/  @!P0 BRA `(.L_x_152) ;  /* 0xfffffffc00f08947 */ /* 0x002fea000383ffff */
[----:B------:R-:W-:Y:S05]  /*7740*/  BRA `(.L_x_196) ;  /* 0xfffffff0006c7947 */ /* 0x000fea000383ffff */
.L_x_153:
[----:B0-----:R0:W1:Y:S02]  /*7750*/  SYNCS.PHASECHK.TRANS64.TRYWAIT P0, [R9+URZ], R4 ;  /* 0x00000004090075a7 */ /* 0x001064000800017f */
[----:B-1----:R-:W-:Y:S05]  /*7760*/  @!P0 NANOSLEEP.SYNCS 0x989680 ;  /* 0x009896800000895d */ /* 0x002fea0003900000 */
[----:B------:R-:W1:Y:S02]  /*7770*/  @!P0 SYNCS.PHASECHK.TRANS64 P0, [R9+URZ], R4 ;  /* 0x00000004090085a7 */ /* 0x000e64000800007f */
[----:B-1----:R-:W-:Y:S05]  /*7780*/  @!P0 BRA `(.L_x_153) ;  /* 0xfffffffc00f08947 */ /* 0x002fea000383ffff */
[----:B------:R-:W-:Y:S05]  /*7790*/  BRA `(.L_x_197) ;  /* 0xfffffff0007c7947 */ /* 0x000fea000383ffff */
.L_x_154:
[----:B0-----:R0:W1:Y:S02]  /*77a0*/  SYNCS.PHASECHK.TRANS64.TRYWAIT P0, [R6+URZ], R5 ;  /* 0x00000005060075a7 */ /* 0x001064000800017f */
[----:B-1----:R-:W-:Y:S05]  /*77b0*/  @!P0 NANOSLEEP.SYNCS 0x989680 ;  /* 0x009896800000895d */ /* 0x002fea0003900000 */
[----:B------:R-:W1:Y:S02]  /*77c0*/  @!P0 SYNCS.PHASECHK.TRANS64 P0, [R6+URZ], R5 ;  /* 0x00000005060085a7 */ /* 0x000e64000800007f */
[----:B-1----:R-:W-:Y:S05]  /*77d0*/  @!P0 BRA `(.L_x_154) ;  /* 0xfffffffc00f08947 */ /* 0x002fea000383ffff */
[----:B------:R-:W-:Y:S05]  /*77e0*/  BRA `(.L_x_198) ;  /* 0xfffffff0008c7947 */ /* 0x000fea000383ffff */
.L_x_155:
[----:B-1----:R1:W2:Y:S02]  /*77f0*/  SYNCS.PHASECHK.TRANS64.TRYWAIT P0, [R9+URZ], R4 ;  /* 0x00000004090075a7 */ /* 0x0022a4000800017f */
[----:B--2---:R-:W-:Y:S05]  /*7800*/  @!P0 NANOSLEEP.SYNCS 0x989680 ;  /* 0x009896800000895d */ /* 0x004fea0003900000 */
[----:B------:R-:W2:Y:S02]  /*7810*/  @!P0 SYNCS.PHASECHK.TRANS64 P0, [R9+URZ], R4 ;  /* 0x00000004090085a7 */ /* 0x000ea4000800007f */
[----:B--2---:R-:W-:Y:S05]  /*7820*/  @!P0 BRA `(.L_x_155) ;  /* 0xfffffffc00f08947 */ /* 0x004fea000383ffff */
[----:B------:R-:W-:Y:S05]  /*7830*/  BRA `(.L_x_199) ;  /* 0xfffffff000947947 */ /* 0x000fea000383ffff */
.L_x_200:
[----:B------:R-:W-:-:S00]  /*7840*/  BRA `(.L_x_200) ;  /* 0xfffffffc00fc7947 */ /* 0x000fc0000383ffff */
[----:B------:R-:W-:-:S00]  /*7850*/  NOP ;  /* 0x0000000000007918 */ /* 0x000fc00000000000 */
        /* <DEDUP_REMOVED lines=10> */
.L_x_201:


//--------------------- .nv.global.init           --------------------------
	.section	.nv.global.init,"aw",@progbits
.nv.global.init:
	.type		$str$22,@object
	.size		$str$22,($str$23 - $str$22)
$str$22:
        /*0000*/ 	.byte	0x6b, 0x5f, 0x74, 0x69, 0x6c, 0x65, 0x5f, 0x63, 0x6f, 0x75, 0x6e, 0x74, 0x20, 0x3e, 0x3d, 0x20
        /*0010*/ 	.byte	0x31, 0x00
	.type		$str$23,@object
	.size		$str$23,(__unnamed_1 - $str$23)
$str$23:
        /*0012*/ 	.byte	0x2f, 0x74, 0x6d, 0x70, 0x2f, 0x63, 0x75, 0x74, 0x6c, 0x61, 0x73, 0x73, 0x5f, 0x73, 0x77, 0x65
        /*0022*/ 	.byte	0x65, 0x70, 0x5f, 0x73, 0x72, 0x63, 0x2f, 0x69, 0x6e, 0x63, 0x6c, 0x75, 0x64, 0x65, 0x2f, 0x63
        /*0032*/ 	.byte	0x75, 0x74, 0x6c, 0x61, 0x73, 0x73, 0x2f, 0x67, 0x65, 0x6d, 0x6d, 0x2f, 0x63, 0x6f, 0x6c, 0x6c
        /*0042*/ 	.byte	0x65, 0x63, 0x74, 0x69, 0x76, 0x65, 0x2f, 0x73, 0x6d, 0x39, 0x30, 0x5f, 0x6d, 0x6d, 0x61, 0x5f
        /*0052*/ 	.byte	0x74, 0x6d, 0x61, 0x5f, 0x67, 0x6d, 0x6d, 0x61, 0x5f, 0x73, 0x73, 0x5f, 0x77, 0x61, 0x72, 0x70
        /*0062*/ 	.byte	0x73, 0x70, 0x65, 0x63, 0x69, 0x61, 0x6c, 0x69, 0x7a, 0x65, 0x64, 0x2e, 0x68, 0x70, 0x70, 0x00
	.type		__unnamed_1,@object
	.size		__unnamed_1,(.L_0 - __unnamed_1)
__unnamed_1:
        /*0072*/ 	.byte	0x76, 0x6f, 0x69, 0x64, 0x20, 0x63, 0x75, 0x74, 0x6c, 0x61, 0x73, 0x73, 0x3a, 0x3a, 0x67, 0x65
        /* <DEDUP_REMOVED lines=171> */
        /*0b32*/ 	.byte	0x65, 0x3a, 0x3a, 0x69, 0x64, 0x65, 0x6e, 0x74, 0x69, 0x74, 0x79, 0x5d, 0x00
.L_0:


//--------------------- .nv.shared._ZN7cutlass13device_kernelINS_4gemm6kernel13GemmUniversalIN4cute5tupleIJiiiiEEENS1_10collective13CollectiveMmaINS1_34MainloopSm90TmaGmmaWarpSpecializedILi37ENS5_IJNS4_1CILi1EEESB_SB_EEENS1_35KernelTmaWarpSpecializedCooperativeEEENS5_IJNSA_ILi128EEENSA_ILi64EEENSA_ILi32EEEEEEaNS5_IJlSB_lEEEaSJ_NS4_8TiledMMAINS4_8MMA_AtomIJNS4_4SM904GMMA26MMA_64x64x32_S32S8S8_SS_TNEEEENS4_6LayoutINS5_IJNSA_ILi2EEESB_SB_EEENS5_IJSB_NSA_ILi0EEEST_EEEEENS5_IJNS4_10UnderscoreESW_SW_EEEEENS4_13SM90_TMA_LOADENS4_14ComposedLayoutINS4_7SwizzleILi1ELi4ELi3EEENS4_18smem_ptr_flag_bitsILi8EEENSQ_INS5_IJNSA_ILi8EEESH_EEENS5_IJSH_SB_EEEEEEEvNS4_8identityESZ_S19_vS1A_EENS_8epilogue10collective6detail29Sm90TmaWarpSpecializedAdapterINS1D_15DefaultEpilogueIaSJ_SJ_NS1C_6thread17LinearCombinationIaLi1EiiLNS1H_9ScaleType4KindE0ELNS_15FloatRoundStyleE2EaEENS1_15EpilogueDefaultEEEEEvvEEEEvNT_6ParamsE --------------------------
	.section	.nv.shared._ZN7cutlass13device_kernelINS_4gemm6kernel13GemmUniversalIN4cute5tupleIJiiiiEEENS1_10collective13CollectiveMmaINS1_34MainloopSm90TmaGmmaWarpSpecializedILi37ENS5_IJNS4_1CILi1EEESB_SB_EEENS1_35KernelTmaWarpSpecializedCooperativeEEENS5_IJNSA_ILi128EEENSA_ILi64EEENSA_ILi32EEEEEEaNS5_IJlSB_lEEEaSJ_NS4_8TiledMMAINS4_8MMA_AtomIJNS4_4SM904GMMA26MMA_64x64x32_S32S8S8_SS_TNEEEENS4_6LayoutINS5_IJNSA_ILi2EEESB_SB_EEENS5_IJSB_NSA_ILi0EEEST_EEEEENS5_IJNS4_10UnderscoreESW_SW_EEEEENS4_13SM90_TMA_LOADENS4_14ComposedLayoutINS4_7SwizzleILi1ELi4ELi3EEENS4_18smem_ptr_flag_bitsILi8EEENSQ_INS5_IJNSA_ILi8EEESH_EEENS5_IJSH_SB_EEEEEEEvNS4_8identityESZ_S19_vS1A_EENS_8epilogue10collective6detail29Sm90TmaWarpSpecializedAdapterINS1D_15DefaultEpilogueIaSJ_SJ_NS1C_6thread17LinearCombinationIaLi1EiiLNS1H_9ScaleType4KindE0ELNS_15FloatRoundStyleE2EaEENS1_15EpilogueDefaultEEEEEvvEEEEvNT_6ParamsE,"aw",@nobits
	.sectionflags	@""
	.align	16
	.zero		1024


//--------------------- .nv.shared.reserved.0     --------------------------
	.section	.nv.shared.reserved.0,"aw",@nobits
	.weak		__nv_reservedSMEM_offset_0_alias
	.size		__nv_reservedSMEM_offset_0_alias, 0, 0
	.other		__nv_reservedSMEM_offset_0_alias,@"STO_CUDA_RESERVED_SHARED STV_DEFAULT"
__nv_reservedSMEM_offset_0_alias:
	.zero		0


//--------------------- .nv.global                --------------------------
	.section	.nv.global,"aw",@nobits
.nv.global:
	.type		_ZN39_INTERNAL_381ba0fd_4_k_cu_47539323_42824cute1_E,@object
	.size		_ZN39_INTERNAL_381ba0fd_4_k_cu_47539323_42824cute1_E,(_ZN39_INTERNAL_381ba0fd_4_k_cu_47539323_42824cuda3std3__45__cpo6cbeginE - _ZN39_INTERNAL_381ba0fd_4_k_cu_47539323_42824cute1_E)
_ZN39_INTERNAL_381ba0fd_4_k_cu_47539323_42824cute1_E:
	.zero		1
	.type		_ZN39_INTERNAL_381ba0fd_4_k_cu_47539323_42824cuda3std3__45__cpo6cbeginE,@object
	.size		_ZN39_INTERNAL_381ba0fd_4_k_cu_47539323_42824cuda3std3__45__cpo6cbeginE,(_ZN39_INTERNAL_381ba0fd_4_k_cu_47539323_42824cuda3std3__48in_placeE - _ZN39_INTERNAL_381ba0fd_4_k_cu_47539323_42824cuda3std3__45__cpo6cbeginE)
_ZN39_INTERNAL_381ba0fd_4_k_cu_47539323_42824cuda3std3__45__cpo6cbeginE:
	.zero		1
	.type		_ZN39_INTERNAL_381ba0fd_4_k_cu_47539323_42824cuda3std3__48in_placeE,@object
	.size		_ZN39_INTERNAL_381ba0fd_4_k_cu_47539323_42824cuda3std3__48in_placeE,(_ZN39_INTERNAL_381ba0fd_4_k_cu_47539323_42824cuda3std6ranges3__45__cpo9iter_moveE - _ZN39_INTERNAL_381ba0fd_4_k_cu_47539323_42824cuda3std3__48in_placeE)
_ZN39_INTERNAL_381ba0fd_4_k_cu_47539323_42824cuda3std3__48in_placeE:
	.zero		1
	.type		_ZN39_INTERNAL_381ba0fd_4_k_cu_47539323_42824cuda3std6ranges3__45__cpo9iter_moveE,@object
	.size		_ZN39_INTERNAL_381ba0fd_4_k_cu_47539323_42824cuda3std6ranges3__45__cpo9iter_moveE,(_ZN39_INTERNAL_381ba0fd_4_k_cu_47539323_42824cuda3std3__45__cpo5beginE - _ZN39_INTERNAL_381ba0fd_4_k_cu_47539323_42824cuda3std6ranges3__45__cpo9iter_moveE)
_ZN39_INTERNAL_381ba0fd_4_k_cu_47539323_42824cuda3std6ranges3__45__cpo9iter_moveE:
	.zero		1
	.type		_ZN39_INTERNAL_381ba0fd_4_k_cu_47539323_42824cuda3std3__45__cpo5beginE,@object
	.size		_ZN39_INTERNAL_381ba0fd_4_k_cu_47539323_42824cuda3std3__45__cpo5beginE,(_ZN39_INTERNAL_381ba0fd_4_k_cu_47539323_42824cuda3std3__441_GLOBAL__N__381ba0fd_4_k_cu_47539323_42826ignoreE - _ZN39_INTERNAL_381ba0fd_4_k_cu_47539323_42824cuda3std3__45__cpo5beginE)
_ZN39_INTERNAL_381ba0fd_4_k_cu_47539323_42824cuda3std3__45__cpo5beginE:
	.zero		1
	.type		_ZN39_INTERNAL_381ba0fd_4_k_cu_47539323_42824cuda3std3__441_GLOBAL__N__381ba0fd_4_k_cu_47539323_42826ignoreE,@object
	.size		_ZN39_INTERNAL_381ba0fd_4_k_cu_47539323_42824cuda3std3__441_GLOBAL__N__381ba0fd_4_k_cu_47539323_42826ignoreE,(_ZN39_INTERNAL_381ba0fd_4_k_cu_47539323_42824cute7productE - _ZN39_INTERNAL_381ba0fd_4_k_cu_47539323_42824cuda3std3__441_GLOBAL__N__381ba0fd_4_k_cu_47539323_42826ignoreE)
_ZN39_INTERNAL_381ba0fd_4_k_cu_47539323_42824cuda3std3__441_GLOBAL__N__381ba0fd_4_k_cu_47539323_42826ignoreE:
	.zero		1
	.type		_ZN39_INTERNAL_381ba0fd_4_k_cu_47539323_42824cute7productE,@object
	.size		_ZN39_INTERNAL_381ba0fd_4_k_cu_47539323_42824cute7productE,(_ZN39_INTERNAL_381ba0fd_4_k_cu_47539323_42824cuda3std3__45__cpo3endE - _ZN39_INTERNAL_381ba0fd_4_k_cu_47539323_42824cute7productE)
_ZN39_INTERNAL_381ba0fd_4_k_cu_47539323_42824cute7productE:
	.zero		1
	.type		_ZN39_INTERNAL_381ba0fd_4_k_cu_47539323_42824cuda3std3__45__cpo3endE,@object
	.size		_ZN39_INTERNAL_381ba0fd_4_k_cu_47539323_42824cuda3std3__45__cpo3endE,(_ZN39_INTERNAL_381ba0fd_4_k_cu_47539323_42824cuda3std3__419piecewise_constructE - _ZN39_INTERNAL_381ba0fd_4_k_cu_47539323_42824cuda3std3__45__cpo3endE)
_ZN39_INTERNAL_381ba0fd_4_k_cu_47539323_42824cuda3std3__45__cpo3endE:
	.zero		1
	.type		_ZN39_INTERNAL_381ba0fd_4_k_cu_47539323_42824cuda3std3__419piecewise_constructE,@object
	.size		_ZN39_INTERNAL_381ba0fd_4_k_cu_47539323_42824cuda3std3__419piecewise_constructE,(_ZN39_INTERNAL_381ba0fd_4_k_cu_47539323_42824cuda3std3__45__cpo4cendE - _ZN39_INTERNAL_381ba0fd_4_k_cu_47539323_42824cuda3std3__419piecewise_constructE)
_ZN39_INTERNAL_381ba0fd_4_k_cu_47539323_42824cuda3std3__419piecewise_constructE:
	.zero		1
	.type		_ZN39_INTERNAL_381ba0fd_4_k_cu_47539323_42824cuda3std3__45__cpo4cendE,@object
	.size		_ZN39_INTERNAL_381ba0fd_4_k_cu_47539323_42824cuda3std3__45__cpo4cendE,(_ZN39_INTERNAL_381ba0fd_4_k_cu_47539323_42824cuda3std6ranges3__45__cpo4swapE - _ZN39_INTERNAL_381ba0fd_4_k_cu_47539323_42824cuda3std3__45__cpo4cendE)
_ZN39_INTERNAL_381ba0fd_4_k_cu_47539323_42824cuda3std3__45__cpo4cendE:
	.zero		1
	.type		_ZN39_INTERNAL_381ba0fd_4_k_cu_47539323_42824cuda3std6ranges3__45__cpo4swapE,@object
	.size		_ZN39_INTERNAL_381ba0fd_4_k_cu_47539323_42824cuda3std6ranges3__45__cpo4swapE,(.L_8 - _ZN39_INTERNAL_381ba0fd_4_k_cu_47539323_42824cuda3std6ranges3__45__cpo4swapE)
_ZN39_INTERNAL_381ba0fd_4_k_cu_47539323_42824cuda3std6ranges3__45__cpo4swapE:
	.zero		1
.L_8:


//--------------------- .nv.constant0._ZN7cutlass13device_kernelINS_4gemm6kernel13GemmUniversalIN4cute5tupleIJiiiiEEENS1_10collective13CollectiveMmaINS1_34MainloopSm90TmaGmmaWarpSpecializedILi37ENS5_IJNS4_1CILi1EEESB_SB_EEENS1_35KernelTmaWarpSpecializedCooperativeEEENS5_IJNSA_ILi128EEENSA_ILi64EEENSA_ILi32EEEEEEaNS5_IJlSB_lEEEaSJ_NS4_8TiledMMAINS4_8MMA_AtomIJNS4_4SM904GMMA26MMA_64x64x32_S32S8S8_SS_TNEEEENS4_6LayoutINS5_IJNSA_ILi2EEESB_SB_EEENS5_IJSB_NSA_ILi0EEEST_EEEEENS5_IJNS4_10UnderscoreESW_SW_EEEEENS4_13SM90_TMA_LOADENS4_14ComposedLayoutINS4_7SwizzleILi1ELi4ELi3EEENS4_18smem_ptr_flag_bitsILi8EEENSQ_INS5_IJNSA_ILi8EEESH_EEENS5_IJSH_SB_EEEEEEEvNS4_8identityESZ_S19_vS1A_EENS_8epilogue10collective6detail29Sm90TmaWarpSpecializedAdapterINS1D_15DefaultEpilogueIaSJ_SJ_NS1C_6thread17LinearCombinationIaLi1EiiLNS1H_9ScaleType4KindE0ELNS_15FloatRoundStyleE2EaEENS1_15EpilogueDefaultEEEEEvvEEEEvNT_6ParamsE --------------------------
	.section	.nv.constant0._ZN7cutlass13device_kernelINS_4gemm6kernel13GemmUniversalIN4cute5tupleIJiiiiEEENS1_10collective13CollectiveMmaINS1_34MainloopSm90TmaGmmaWarpSpecializedILi37ENS5_IJNS4_1CILi1EEESB_SB_EEENS1_35KernelTmaWarpSpecializedCooperativeEEENS5_IJNSA_ILi128EEENSA_ILi64EEENSA_ILi32EEEEEEaNS5_IJlSB_lEEEaSJ_NS4_8TiledMMAINS4_8MMA_AtomIJNS4_4SM904GMMA26MMA_64x64x32_S32S8S8_SS_TNEEEENS4_6LayoutINS5_IJNSA_ILi2EEESB_SB_EEENS5_IJSB_NSA_ILi0EEEST_EEEEENS5_IJNS4_10UnderscoreESW_SW_EEEEENS4_13SM90_TMA_LOADENS4_14ComposedLayoutINS4_7SwizzleILi1ELi4ELi3EEENS4_18smem_ptr_flag_bitsILi8EEENSQ_INS5_IJNSA_ILi8EEESH_EEENS5_IJSH_SB_EEEEEEEvNS4_8identityESZ_S19_vS1A_EENS_8epilogue10collective6detail29Sm90TmaWarpSpecializedAdapterINS1D_15DefaultEpilogueIaSJ_SJ_NS1C_6thread17LinearCombinationIaLi1EiiLNS1H_9ScaleType4KindE0ELNS_15FloatRoundStyleE2EaEENS1_15EpilogueDefaultEEEEEvvEEEEvNT_6ParamsE,"a",@progbits
	.sectionflags	@""
	.align	4
.nv.constant0._ZN7cutlass13device_kernelINS_4gemm6kernel13GemmUniversalIN4cute5tupleIJiiiiEEENS1_10collective13CollectiveMmaINS1_34MainloopSm90TmaGmmaWarpSpecializedILi37ENS5_IJNS4_1CILi1EEESB_SB_EEENS1_35KernelTmaWarpSpecializedCooperativeEEENS5_IJNSA_ILi128EEENSA_ILi64EEENSA_ILi32EEEEEEaNS5_IJlSB_lEEEaSJ_NS4_8TiledMMAINS4_8MMA_AtomIJNS4_4SM904GMMA26MMA_64x64x32_S32S8S8_SS_TNEEEENS4_6LayoutINS5_IJNSA_ILi2EEESB_SB_EEENS5_IJSB_NSA_ILi0EEEST_EEEEENS5_IJNS4_10UnderscoreESW_SW_EEEEENS4_13SM90_TMA_LOADENS4_14ComposedLayoutINS4_7SwizzleILi1ELi4ELi3EEENS4_18smem_ptr_flag_bitsILi8EEENSQ_INS5_IJNSA_ILi8EEESH_EEENS5_IJSH_SB_EEEEEEEvNS4_8identityESZ_S19_vS1A_EENS_8epilogue10collective6detail29Sm90TmaWarpSpecializedAdapterINS1D_15DefaultEpilogueIaSJ_SJ_NS1C_6thread17LinearCombinationIaLi1EiiLNS1H_9ScaleType4KindE0ELNS_15FloatRoundStyleE2EaEENS1_15EpilogueDefaultEEEEEvvEEEEvNT_6ParamsE:
	.zero		1664


//--------------------- SYMBOLS --------------------------

	.type		.nv.reservedSmem.offset0,@object
	.size		.nv.reservedSmem.offset0,0x4
	.type		__assertfail,@function
